//
// Generated by NVIDIA NVVM Compiler
//
// Compiler Build ID: CL-36424714
// Cuda compilation tools, release 13.0, V13.0.88
// Based on NVVM 20.0.0
//

.version 9.0
.target sm_100
.address_size 64

	// .globl	_Z14calculateValuePdS_P11VarsToSharemb
.extern .func  (.param .b64 func_retval0) malloc
(
	.param .b64 malloc_param_0
)
;
.extern .func free
(
	.param .b64 free_param_0
)
;
.func  (.param .align 16 .b8 func_retval0[16]) __internal_trig_reduction_slowpathd
(
	.param .b64 __internal_trig_reduction_slowpathd_param_0
)
;
.func  (.param .b64 func_retval0) __internal_accurate_pow
(
	.param .b64 __internal_accurate_pow_param_0
)
;
// _ZZ10calculateFPdS_P11VarsToSharebE9TempArray has been demoted
// _ZZ14calculateValuePdS_P11VarsToSharembE5count has been demoted
.global .align 8 .b8 __cudart_i2opi_d[144] = {8, 93, 141, 31, 177, 95, 251, 107, 234, 146, 82, 138, 247, 57, 7, 61, 123, 241, 229, 235, 199, 186, 39, 117, 45, 234, 95, 158, 102, 63, 70, 79, 183, 9, 203, 39, 207, 126, 54, 109, 31, 109, 10, 90, 139, 17, 47, 239, 15, 152, 5, 222, 255, 151, 248, 31, 59, 40, 249, 189, 139, 95, 132, 156, 244, 57, 83, 131, 57, 214, 145, 57, 65, 126, 95, 180, 38, 112, 156, 233, 132, 68, 187, 46, 245, 53, 130, 232, 62, 167, 41, 177, 28, 235, 29, 254, 28, 146, 209, 9, 234, 46, 73, 6, 224, 210, 77, 66, 58, 110, 36, 183, 97, 197, 187, 222, 171, 99, 81, 254, 65, 144, 67, 60, 153, 149, 98, 219, 192, 221, 52, 245, 209, 87, 39, 252, 41, 21, 68, 78, 110, 131, 249, 162};
.global .align 16 .b8 __cudart_sin_cos_coeffs[128] = {70, 210, 176, 44, 241, 229, 90, 190, 146, 227, 172, 105, 227, 29, 199, 62, 161, 98, 219, 25, 160, 1, 42, 191, 24, 8, 17, 17, 17, 17, 129, 63, 84, 85, 85, 85, 85, 85, 197, 191, 0, 0, 0, 0, 0, 0, 0, 0, 0, 0, 0, 0, 0, 0, 0, 0, 100, 129, 253, 32, 131, 255, 168, 189, 40, 133, 239, 193, 167, 238, 33, 62, 217, 230, 6, 142, 79, 126, 146, 190, 233, 188, 221, 25, 160, 1, 250, 62, 71, 93, 193, 22, 108, 193, 86, 191, 81, 85, 85, 85, 85, 85, 165, 63, 0, 0, 0, 0, 0, 0, 224, 191, 0, 0, 0, 0, 0, 0, 240, 63};

.visible .entry _Z14calculateValuePdS_P11VarsToSharemb(
	.param .u64 .ptr .align 1 _Z14calculateValuePdS_P11VarsToSharemb_param_0,
	.param .u64 .ptr .align 1 _Z14calculateValuePdS_P11VarsToSharemb_param_1,
	.param .u64 .ptr .align 1 _Z14calculateValuePdS_P11VarsToSharemb_param_2,
	.param .u64 _Z14calculateValuePdS_P11VarsToSharemb_param_3,
	.param .u8 _Z14calculateValuePdS_P11VarsToSharemb_param_4
)
{
	.reg .pred 	%p<145>;
	.reg .b16 	%rs<4>;
	.reg .b32 	%r<166>;
	.reg .b64 	%rd<131>;
	.reg .b64 	%fd<670>;
	// demoted variable
	.shared .align 8 .b8 _ZZ10calculateFPdS_P11VarsToSharebE9TempArray[40];
	// demoted variable
	.shared .align 4 .u32 _ZZ14calculateValuePdS_P11VarsToSharembE5count;
	ld.param.u64 	%rd39, [_Z14calculateValuePdS_P11VarsToSharemb_param_0];
	ld.param.u64 	%rd40, [_Z14calculateValuePdS_P11VarsToSharemb_param_1];
	ld.param.u64 	%rd41, [_Z14calculateValuePdS_P11VarsToSharemb_param_2];
	ld.param.u64 	%rd38, [_Z14calculateValuePdS_P11VarsToSharemb_param_3];
	cvta.to.global.u64 	%rd1, %rd40;
	cvta.to.global.u64 	%rd2, %rd41;
	cvta.to.global.u64 	%rd3, %rd39;
	{ // callseq 0, 0
	.param .b64 param0;
	st.param.b64 	[param0], 40;
	.param .b64 retval0;
	call.uni (retval0), 
	malloc, 
	(
	param0
	);
	ld.param.b64 	%rd42, [retval0];
	} // callseq 0
	mov.u32 	%r1, %tid.x;
	setp.ne.s32 	%p3, %r1, 0;
	setp.eq.s64 	%p4, %rd38, 0;
	or.pred  	%p1, %p3, %p4;
	mov.f64 	%fd114, 0d4000000000000000;
	{
	.reg .b32 %temp; 
	mov.b64 	{%temp, %r2}, %fd114;
	}
	and.b32  	%r3, %r2, 2146435072;
	setp.eq.s32 	%p5, %r3, 1062207488;
	setp.lt.s32 	%p6, %r2, 0;
	selp.b32 	%r4, 0, 2146435072, %p6;
	and.b32  	%r47, %r2, 2147483647;
	setp.ne.s32 	%p7, %r47, 1071644672;
	and.pred  	%p2, %p5, %p7;
	and.b64  	%rd5, %rd38, 3;
$L__BB0_1:
	setp.ne.s32 	%p8, %r1, 0;
	@%p8 bra 	$L__BB0_28;
	ld.param.s8 	%rs3, [_Z14calculateValuePdS_P11VarsToSharemb_param_4];
	setp.eq.s16 	%p9, %rs3, 0;
	@%p9 bra 	$L__BB0_22;
	ld.global.f64 	%fd1, [%rd3];
	ld.global.f64 	%fd2, [%rd3+16];
	ld.global.f64 	%fd115, [%rd2+40];
	mul.f64 	%fd116, %fd115, 0d4008000000000000;
	mul.f64 	%fd3, %fd116, 0d3FE0000000000000;
	ld.global.f64 	%fd4, [%rd3+24];
	sub.f64 	%fd5, %fd3, %fd4;
	abs.f64 	%fd6, %fd5;
	setp.neu.f64 	%p10, %fd6, 0d7FF0000000000000;
	@%p10 bra 	$L__BB0_5;
	mov.f64 	%fd122, 0d0000000000000000;
	mul.rn.f64 	%fd648, %fd5, %fd122;
	mov.b32 	%r154, 1;
	bra.uni 	$L__BB0_8;
$L__BB0_5:
	mul.f64 	%fd117, %fd5, 0d3FE45F306DC9C883;
	cvt.rni.s32.f64 	%r153, %fd117;
	cvt.rn.f64.s32 	%fd118, %r153;
	fma.rn.f64 	%fd119, %fd118, 0dBFF921FB54442D18, %fd5;
	fma.rn.f64 	%fd120, %fd118, 0dBC91A62633145C00, %fd119;
	fma.rn.f64 	%fd648, %fd118, 0dB97B839A252049C0, %fd120;
	setp.ltu.f64 	%p11, %fd6, 0d41E0000000000000;
	@%p11 bra 	$L__BB0_7;
	{ // callseq 1, 0
	.param .b64 param0;
	st.param.f64 	[param0], %fd5;
	.param .align 16 .b8 retval0[16];
	call.uni (retval0), 
	__internal_trig_reduction_slowpathd, 
	(
	param0
	);
	ld.param.f64 	%fd648, [retval0];
	ld.param.b32 	%r153, [retval0+8];
	} // callseq 1
$L__BB0_7:
	add.s32 	%r154, %r153, 1;
$L__BB0_8:
	shl.b32 	%r50, %r154, 6;
	cvt.u64.u32 	%rd43, %r50;
	and.b64  	%rd44, %rd43, 64;
	mov.u64 	%rd45, __cudart_sin_cos_coeffs;
	add.s64 	%rd46, %rd45, %rd44;
	mul.rn.f64 	%fd123, %fd648, %fd648;
	and.b32  	%r51, %r154, 1;
	setp.eq.b32 	%p12, %r51, 1;
	selp.f64 	%fd124, 0dBDA8FF8320FD8164, 0d3DE5DB65F9785EBA, %p12;
	ld.global.nc.v2.f64 	{%fd125, %fd126}, [%rd46];
	fma.rn.f64 	%fd127, %fd124, %fd123, %fd125;
	fma.rn.f64 	%fd128, %fd127, %fd123, %fd126;
	ld.global.nc.v2.f64 	{%fd129, %fd130}, [%rd46+16];
	fma.rn.f64 	%fd131, %fd128, %fd123, %fd129;
	fma.rn.f64 	%fd132, %fd131, %fd123, %fd130;
	ld.global.nc.v2.f64 	{%fd133, %fd134}, [%rd46+32];
	fma.rn.f64 	%fd135, %fd132, %fd123, %fd133;
	fma.rn.f64 	%fd136, %fd135, %fd123, %fd134;
	fma.rn.f64 	%fd137, %fd136, %fd648, %fd648;
	fma.rn.f64 	%fd138, %fd136, %fd123, 0d3FF0000000000000;
	selp.f64 	%fd139, %fd138, %fd137, %p12;
	and.b32  	%r52, %r154, 2;
	setp.eq.s32 	%p13, %r52, 0;
	mov.f64 	%fd140, 0d0000000000000000;
	sub.f64 	%fd141, %fd140, %fd139;
	selp.f64 	%fd142, %fd139, %fd141, %p13;
	fma.rn.f64 	%fd143, %fd2, %fd142, %fd1;
	ld.global.f64 	%fd144, [%rd2];
	sub.f64 	%fd145, %fd143, %fd144;
	st.shared.f64 	[_ZZ10calculateFPdS_P11VarsToSharebE9TempArray], %fd145;
	ld.global.f64 	%fd12, [%rd3+8];
	ld.global.f64 	%fd13, [%rd3+32];
	add.f64 	%fd14, %fd13, %fd3;
	abs.f64 	%fd15, %fd14;
	setp.neu.f64 	%p14, %fd15, 0d7FF0000000000000;
	@%p14 bra 	$L__BB0_10;
	mov.f64 	%fd151, 0d0000000000000000;
	mul.rn.f64 	%fd650, %fd14, %fd151;
	mov.b32 	%r156, 1;
	bra.uni 	$L__BB0_13;
$L__BB0_10:
	mul.f64 	%fd146, %fd14, 0d3FE45F306DC9C883;
	cvt.rni.s32.f64 	%r155, %fd146;
	cvt.rn.f64.s32 	%fd147, %r155;
	fma.rn.f64 	%fd148, %fd147, 0dBFF921FB54442D18, %fd14;
	fma.rn.f64 	%fd149, %fd147, 0dBC91A62633145C00, %fd148;
	fma.rn.f64 	%fd650, %fd147, 0dB97B839A252049C0, %fd149;
	setp.ltu.f64 	%p15, %fd15, 0d41E0000000000000;
	@%p15 bra 	$L__BB0_12;
	{ // callseq 2, 0
	.param .b64 param0;
	st.param.f64 	[param0], %fd14;
	.param .align 16 .b8 retval0[16];
	call.uni (retval0), 
	__internal_trig_reduction_slowpathd, 
	(
	param0
	);
	ld.param.f64 	%fd650, [retval0];
	ld.param.b32 	%r155, [retval0+8];
	} // callseq 2
$L__BB0_12:
	add.s32 	%r156, %r155, 1;
$L__BB0_13:
	setp.neu.f64 	%p16, %fd6, 0d7FF0000000000000;
	shl.b32 	%r55, %r156, 6;
	cvt.u64.u32 	%rd47, %r55;
	and.b64  	%rd48, %rd47, 64;
	mov.u64 	%rd49, __cudart_sin_cos_coeffs;
	add.s64 	%rd50, %rd49, %rd48;
	mul.rn.f64 	%fd152, %fd650, %fd650;
	and.b32  	%r56, %r156, 1;
	setp.eq.b32 	%p17, %r56, 1;
	selp.f64 	%fd153, 0dBDA8FF8320FD8164, 0d3DE5DB65F9785EBA, %p17;
	ld.global.nc.v2.f64 	{%fd154, %fd155}, [%rd50];
	fma.rn.f64 	%fd156, %fd153, %fd152, %fd154;
	fma.rn.f64 	%fd157, %fd156, %fd152, %fd155;
	ld.global.nc.v2.f64 	{%fd158, %fd159}, [%rd50+16];
	fma.rn.f64 	%fd160, %fd157, %fd152, %fd158;
	fma.rn.f64 	%fd161, %fd160, %fd152, %fd159;
	ld.global.nc.v2.f64 	{%fd162, %fd163}, [%rd50+32];
	fma.rn.f64 	%fd164, %fd161, %fd152, %fd162;
	fma.rn.f64 	%fd165, %fd164, %fd152, %fd163;
	fma.rn.f64 	%fd166, %fd165, %fd650, %fd650;
	fma.rn.f64 	%fd167, %fd165, %fd152, 0d3FF0000000000000;
	selp.f64 	%fd168, %fd167, %fd166, %p17;
	and.b32  	%r57, %r156, 2;
	setp.eq.s32 	%p18, %r57, 0;
	mov.f64 	%fd169, 0d0000000000000000;
	sub.f64 	%fd170, %fd169, %fd168;
	selp.f64 	%fd171, %fd168, %fd170, %p18;
	fma.rn.f64 	%fd172, %fd2, %fd171, %fd12;
	ld.global.f64 	%fd173, [%rd2+8];
	sub.f64 	%fd174, %fd172, %fd173;
	st.shared.f64 	[_ZZ10calculateFPdS_P11VarsToSharebE9TempArray+8], %fd174;
	@%p16 bra 	$L__BB0_15;
	mov.f64 	%fd180, 0d0000000000000000;
	mul.rn.f64 	%fd651, %fd5, %fd180;
	mov.b32 	%r157, 0;
	bra.uni 	$L__BB0_17;
$L__BB0_15:
	mul.f64 	%fd175, %fd5, 0d3FE45F306DC9C883;
	cvt.rni.s32.f64 	%r157, %fd175;
	cvt.rn.f64.s32 	%fd176, %r157;
	fma.rn.f64 	%fd177, %fd176, 0dBFF921FB54442D18, %fd5;
	fma.rn.f64 	%fd178, %fd176, 0dBC91A62633145C00, %fd177;
	fma.rn.f64 	%fd651, %fd176, 0dB97B839A252049C0, %fd178;
	setp.ltu.f64 	%p19, %fd6, 0d41E0000000000000;
	@%p19 bra 	$L__BB0_17;
	{ // callseq 3, 0
	.param .b64 param0;
	st.param.f64 	[param0], %fd5;
	.param .align 16 .b8 retval0[16];
	call.uni (retval0), 
	__internal_trig_reduction_slowpathd, 
	(
	param0
	);
	ld.param.f64 	%fd651, [retval0];
	ld.param.b32 	%r157, [retval0+8];
	} // callseq 3
$L__BB0_17:
	shl.b32 	%r60, %r157, 6;
	cvt.u64.u32 	%rd51, %r60;
	and.b64  	%rd52, %rd51, 64;
	mov.u64 	%rd53, __cudart_sin_cos_coeffs;
	add.s64 	%rd54, %rd53, %rd52;
	mul.rn.f64 	%fd181, %fd651, %fd651;
	and.b32  	%r61, %r157, 1;
	setp.eq.b32 	%p21, %r61, 1;
	selp.f64 	%fd182, 0dBDA8FF8320FD8164, 0d3DE5DB65F9785EBA, %p21;
	ld.global.nc.v2.f64 	{%fd183, %fd184}, [%rd54];
	fma.rn.f64 	%fd185, %fd182, %fd181, %fd183;
	fma.rn.f64 	%fd186, %fd185, %fd181, %fd184;
	ld.global.nc.v2.f64 	{%fd187, %fd188}, [%rd54+16];
	fma.rn.f64 	%fd189, %fd186, %fd181, %fd187;
	fma.rn.f64 	%fd190, %fd189, %fd181, %fd188;
	ld.global.nc.v2.f64 	{%fd191, %fd192}, [%rd54+32];
	fma.rn.f64 	%fd193, %fd190, %fd181, %fd191;
	fma.rn.f64 	%fd194, %fd193, %fd181, %fd192;
	fma.rn.f64 	%fd195, %fd194, %fd651, %fd651;
	fma.rn.f64 	%fd196, %fd194, %fd181, 0d3FF0000000000000;
	selp.f64 	%fd197, %fd196, %fd195, %p21;
	and.b32  	%r62, %r157, 2;
	setp.eq.s32 	%p22, %r62, 0;
	mov.f64 	%fd198, 0d0000000000000000;
	sub.f64 	%fd199, %fd198, %fd197;
	selp.f64 	%fd200, %fd197, %fd199, %p22;
	fma.rn.f64 	%fd201, %fd2, %fd200, %fd2;
	ld.global.f64 	%fd202, [%rd2+16];
	sub.f64 	%fd203, %fd201, %fd202;
	st.shared.f64 	[_ZZ10calculateFPdS_P11VarsToSharebE9TempArray+16], %fd203;
	add.f64 	%fd204, %fd4, %fd13;
	sub.f64 	%fd205, %fd12, %fd1;
	fma.rn.f64 	%fd206, %fd204, %fd2, %fd205;
	ld.global.f64 	%fd207, [%rd2+32];
	sub.f64 	%fd208, %fd206, %fd207;
	st.shared.f64 	[_ZZ10calculateFPdS_P11VarsToSharebE9TempArray+24], %fd208;
	@%p14 bra 	$L__BB0_19;
	mov.f64 	%fd214, 0d0000000000000000;
	mul.rn.f64 	%fd652, %fd14, %fd214;
	mov.b32 	%r158, 0;
	bra.uni 	$L__BB0_21;
$L__BB0_19:
	mul.f64 	%fd209, %fd14, 0d3FE45F306DC9C883;
	cvt.rni.s32.f64 	%r158, %fd209;
	cvt.rn.f64.s32 	%fd210, %r158;
	fma.rn.f64 	%fd211, %fd210, 0dBFF921FB54442D18, %fd14;
	fma.rn.f64 	%fd212, %fd210, 0dBC91A62633145C00, %fd211;
	fma.rn.f64 	%fd652, %fd210, 0dB97B839A252049C0, %fd212;
	setp.ltu.f64 	%p23, %fd15, 0d41E0000000000000;
	@%p23 bra 	$L__BB0_21;
	{ // callseq 4, 0
	.param .b64 param0;
	st.param.f64 	[param0], %fd14;
	.param .align 16 .b8 retval0[16];
	call.uni (retval0), 
	__internal_trig_reduction_slowpathd, 
	(
	param0
	);
	ld.param.f64 	%fd652, [retval0];
	ld.param.b32 	%r158, [retval0+8];
	} // callseq 4
$L__BB0_21:
	shl.b32 	%r65, %r158, 6;
	cvt.u64.u32 	%rd55, %r65;
	and.b64  	%rd56, %rd55, 64;
	add.s64 	%rd58, %rd53, %rd56;
	mul.rn.f64 	%fd215, %fd652, %fd652;
	and.b32  	%r66, %r158, 1;
	setp.eq.b32 	%p24, %r66, 1;
	selp.f64 	%fd216, 0dBDA8FF8320FD8164, 0d3DE5DB65F9785EBA, %p24;
	ld.global.nc.v2.f64 	{%fd217, %fd218}, [%rd58];
	fma.rn.f64 	%fd219, %fd216, %fd215, %fd217;
	fma.rn.f64 	%fd220, %fd219, %fd215, %fd218;
	ld.global.nc.v2.f64 	{%fd221, %fd222}, [%rd58+16];
	fma.rn.f64 	%fd223, %fd220, %fd215, %fd221;
	fma.rn.f64 	%fd224, %fd223, %fd215, %fd222;
	ld.global.nc.v2.f64 	{%fd225, %fd226}, [%rd58+32];
	fma.rn.f64 	%fd227, %fd224, %fd215, %fd225;
	fma.rn.f64 	%fd228, %fd227, %fd215, %fd226;
	fma.rn.f64 	%fd229, %fd228, %fd652, %fd652;
	fma.rn.f64 	%fd230, %fd228, %fd215, 0d3FF0000000000000;
	selp.f64 	%fd231, %fd230, %fd229, %p24;
	and.b32  	%r67, %r158, 2;
	setp.eq.s32 	%p25, %r67, 0;
	mov.f64 	%fd232, 0d0000000000000000;
	sub.f64 	%fd233, %fd232, %fd231;
	selp.f64 	%fd234, %fd231, %fd233, %p25;
	fma.rn.f64 	%fd235, %fd2, %fd234, %fd2;
	ld.global.f64 	%fd236, [%rd2+24];
	sub.f64 	%fd237, %fd235, %fd236;
	st.shared.f64 	[_ZZ10calculateFPdS_P11VarsToSharebE9TempArray+32], %fd237;
	bra.uni 	$L__BB0_50;
$L__BB0_22:
	ld.global.f64 	%fd29, [%rd3];
	ld.global.f64 	%fd30, [%rd3+16];
	ld.global.f64 	%fd238, [%rd2+40];
	mul.f64 	%fd239, %fd238, 0d4008000000000000;
	mul.f64 	%fd240, %fd239, 0d3FE0000000000000;
	ld.global.f64 	%fd241, [%rd3+24];
	sub.f64 	%fd31, %fd240, %fd241;
	abs.f64 	%fd32, %fd31;
	setp.neu.f64 	%p26, %fd32, 0d7FF0000000000000;
	@%p26 bra 	$L__BB0_24;
	mov.f64 	%fd247, 0d0000000000000000;
	mul.rn.f64 	%fd654, %fd31, %fd247;
	mov.b32 	%r160, 1;
	bra.uni 	$L__BB0_27;
$L__BB0_24:
	mul.f64 	%fd242, %fd31, 0d3FE45F306DC9C883;
	cvt.rni.s32.f64 	%r159, %fd242;
	cvt.rn.f64.s32 	%fd243, %r159;
	fma.rn.f64 	%fd244, %fd243, 0dBFF921FB54442D18, %fd31;
	fma.rn.f64 	%fd245, %fd243, 0dBC91A62633145C00, %fd244;
	fma.rn.f64 	%fd654, %fd243, 0dB97B839A252049C0, %fd245;
	setp.ltu.f64 	%p27, %fd32, 0d41E0000000000000;
	@%p27 bra 	$L__BB0_26;
	{ // callseq 5, 0
	.param .b64 param0;
	st.param.f64 	[param0], %fd31;
	.param .align 16 .b8 retval0[16];
	call.uni (retval0), 
	__internal_trig_reduction_slowpathd, 
	(
	param0
	);
	ld.param.f64 	%fd654, [retval0];
	ld.param.b32 	%r159, [retval0+8];
	} // callseq 5
$L__BB0_26:
	add.s32 	%r160, %r159, 1;
$L__BB0_27:
	shl.b32 	%r70, %r160, 6;
	cvt.u64.u32 	%rd59, %r70;
	and.b64  	%rd60, %rd59, 64;
	mov.u64 	%rd61, __cudart_sin_cos_coeffs;
	add.s64 	%rd62, %rd61, %rd60;
	mul.rn.f64 	%fd248, %fd654, %fd654;
	and.b32  	%r71, %r160, 1;
	setp.eq.b32 	%p28, %r71, 1;
	selp.f64 	%fd249, 0dBDA8FF8320FD8164, 0d3DE5DB65F9785EBA, %p28;
	ld.global.nc.v2.f64 	{%fd250, %fd251}, [%rd62];
	fma.rn.f64 	%fd252, %fd249, %fd248, %fd250;
	fma.rn.f64 	%fd253, %fd252, %fd248, %fd251;
	ld.global.nc.v2.f64 	{%fd254, %fd255}, [%rd62+16];
	fma.rn.f64 	%fd256, %fd253, %fd248, %fd254;
	fma.rn.f64 	%fd257, %fd256, %fd248, %fd255;
	ld.global.nc.v2.f64 	{%fd258, %fd259}, [%rd62+32];
	fma.rn.f64 	%fd260, %fd257, %fd248, %fd258;
	fma.rn.f64 	%fd261, %fd260, %fd248, %fd259;
	fma.rn.f64 	%fd262, %fd261, %fd654, %fd654;
	fma.rn.f64 	%fd263, %fd261, %fd248, 0d3FF0000000000000;
	selp.f64 	%fd264, %fd263, %fd262, %p28;
	and.b32  	%r72, %r160, 2;
	setp.eq.s32 	%p29, %r72, 0;
	mov.f64 	%fd265, 0d0000000000000000;
	sub.f64 	%fd266, %fd265, %fd264;
	selp.f64 	%fd267, %fd264, %fd266, %p29;
	fma.rn.f64 	%fd268, %fd30, %fd267, %fd29;
	ld.global.f64 	%fd269, [%rd2];
	sub.f64 	%fd270, %fd268, %fd269;
	st.shared.f64 	[_ZZ10calculateFPdS_P11VarsToSharebE9TempArray], %fd270;
	bra.uni 	$L__BB0_50;
$L__BB0_28:
	setp.gt.s32 	%p30, %r1, 2;
	@%p30 bra 	$L__BB0_33;
	setp.eq.s32 	%p33, %r1, 1;
	@%p33 bra 	$L__BB0_37;
	setp.eq.s32 	%p34, %r1, 2;
	@%p34 bra 	$L__BB0_31;
	bra.uni 	$L__BB0_50;
$L__BB0_31:
	ld.global.f64 	%fd47, [%rd3+16];
	ld.global.f64 	%fd313, [%rd2+40];
	mul.f64 	%fd314, %fd313, 0d4008000000000000;
	mul.f64 	%fd315, %fd314, 0d3FE0000000000000;
	ld.global.f64 	%fd316, [%rd3+24];
	sub.f64 	%fd48, %fd315, %fd316;
	abs.f64 	%fd49, %fd48;
	setp.neu.f64 	%p39, %fd49, 0d7FF0000000000000;
	@%p39 bra 	$L__BB0_43;
	mov.f64 	%fd322, 0d0000000000000000;
	mul.rn.f64 	%fd657, %fd48, %fd322;
	mov.b32 	%r163, 0;
	bra.uni 	$L__BB0_45;
$L__BB0_33:
	setp.eq.s32 	%p31, %r1, 3;
	@%p31 bra 	$L__BB0_46;
	setp.eq.s32 	%p32, %r1, 4;
	@%p32 bra 	$L__BB0_35;
	bra.uni 	$L__BB0_50;
$L__BB0_35:
	ld.global.f64 	%fd54, [%rd3+16];
	ld.global.f64 	%fd271, [%rd2+40];
	mul.f64 	%fd272, %fd271, 0d4008000000000000;
	ld.global.f64 	%fd273, [%rd3+32];
	fma.rn.f64 	%fd55, %fd272, 0d3FE0000000000000, %fd273;
	abs.f64 	%fd56, %fd55;
	setp.neu.f64 	%p35, %fd56, 0d7FF0000000000000;
	@%p35 bra 	$L__BB0_47;
	mov.f64 	%fd279, 0d0000000000000000;
	mul.rn.f64 	%fd658, %fd55, %fd279;
	mov.b32 	%r164, 0;
	bra.uni 	$L__BB0_49;
$L__BB0_37:
	ld.global.f64 	%fd38, [%rd3+8];
	ld.global.f64 	%fd39, [%rd3+16];
	ld.global.f64 	%fd346, [%rd2+40];
	mul.f64 	%fd347, %fd346, 0d4008000000000000;
	ld.global.f64 	%fd348, [%rd3+32];
	fma.rn.f64 	%fd40, %fd347, 0d3FE0000000000000, %fd348;
	abs.f64 	%fd41, %fd40;
	setp.neu.f64 	%p43, %fd41, 0d7FF0000000000000;
	@%p43 bra 	$L__BB0_39;
	mov.f64 	%fd354, 0d0000000000000000;
	mul.rn.f64 	%fd656, %fd40, %fd354;
	mov.b32 	%r162, 1;
	bra.uni 	$L__BB0_42;
$L__BB0_39:
	mul.f64 	%fd349, %fd40, 0d3FE45F306DC9C883;
	cvt.rni.s32.f64 	%r161, %fd349;
	cvt.rn.f64.s32 	%fd350, %r161;
	fma.rn.f64 	%fd351, %fd350, 0dBFF921FB54442D18, %fd40;
	fma.rn.f64 	%fd352, %fd350, 0dBC91A62633145C00, %fd351;
	fma.rn.f64 	%fd656, %fd350, 0dB97B839A252049C0, %fd352;
	setp.ltu.f64 	%p44, %fd41, 0d41E0000000000000;
	@%p44 bra 	$L__BB0_41;
	{ // callseq 8, 0
	.param .b64 param0;
	st.param.f64 	[param0], %fd40;
	.param .align 16 .b8 retval0[16];
	call.uni (retval0), 
	__internal_trig_reduction_slowpathd, 
	(
	param0
	);
	ld.param.f64 	%fd656, [retval0];
	ld.param.b32 	%r161, [retval0+8];
	} // callseq 8
$L__BB0_41:
	add.s32 	%r162, %r161, 1;
$L__BB0_42:
	shl.b32 	%r85, %r162, 6;
	cvt.u64.u32 	%rd71, %r85;
	and.b64  	%rd72, %rd71, 64;
	mov.u64 	%rd73, __cudart_sin_cos_coeffs;
	add.s64 	%rd74, %rd73, %rd72;
	mul.rn.f64 	%fd355, %fd656, %fd656;
	and.b32  	%r86, %r162, 1;
	setp.eq.b32 	%p45, %r86, 1;
	selp.f64 	%fd356, 0dBDA8FF8320FD8164, 0d3DE5DB65F9785EBA, %p45;
	ld.global.nc.v2.f64 	{%fd357, %fd358}, [%rd74];
	fma.rn.f64 	%fd359, %fd356, %fd355, %fd357;
	fma.rn.f64 	%fd360, %fd359, %fd355, %fd358;
	ld.global.nc.v2.f64 	{%fd361, %fd362}, [%rd74+16];
	fma.rn.f64 	%fd363, %fd360, %fd355, %fd361;
	fma.rn.f64 	%fd364, %fd363, %fd355, %fd362;
	ld.global.nc.v2.f64 	{%fd365, %fd366}, [%rd74+32];
	fma.rn.f64 	%fd367, %fd364, %fd355, %fd365;
	fma.rn.f64 	%fd368, %fd367, %fd355, %fd366;
	fma.rn.f64 	%fd369, %fd368, %fd656, %fd656;
	fma.rn.f64 	%fd370, %fd368, %fd355, 0d3FF0000000000000;
	selp.f64 	%fd371, %fd370, %fd369, %p45;
	and.b32  	%r87, %r162, 2;
	setp.eq.s32 	%p46, %r87, 0;
	mov.f64 	%fd372, 0d0000000000000000;
	sub.f64 	%fd373, %fd372, %fd371;
	selp.f64 	%fd374, %fd371, %fd373, %p46;
	fma.rn.f64 	%fd375, %fd39, %fd374, %fd38;
	ld.global.f64 	%fd376, [%rd2+8];
	sub.f64 	%fd377, %fd375, %fd376;
	st.shared.f64 	[_ZZ10calculateFPdS_P11VarsToSharebE9TempArray+8], %fd377;
	bra.uni 	$L__BB0_50;
$L__BB0_43:
	mul.f64 	%fd317, %fd48, 0d3FE45F306DC9C883;
	cvt.rni.s32.f64 	%r163, %fd317;
	cvt.rn.f64.s32 	%fd318, %r163;
	fma.rn.f64 	%fd319, %fd318, 0dBFF921FB54442D18, %fd48;
	fma.rn.f64 	%fd320, %fd318, 0dBC91A62633145C00, %fd319;
	fma.rn.f64 	%fd657, %fd318, 0dB97B839A252049C0, %fd320;
	setp.ltu.f64 	%p40, %fd49, 0d41E0000000000000;
	@%p40 bra 	$L__BB0_45;
	{ // callseq 7, 0
	.param .b64 param0;
	st.param.f64 	[param0], %fd48;
	.param .align 16 .b8 retval0[16];
	call.uni (retval0), 
	__internal_trig_reduction_slowpathd, 
	(
	param0
	);
	ld.param.f64 	%fd657, [retval0];
	ld.param.b32 	%r163, [retval0+8];
	} // callseq 7
$L__BB0_45:
	shl.b32 	%r80, %r163, 6;
	cvt.u64.u32 	%rd67, %r80;
	and.b64  	%rd68, %rd67, 64;
	mov.u64 	%rd69, __cudart_sin_cos_coeffs;
	add.s64 	%rd70, %rd69, %rd68;
	mul.rn.f64 	%fd323, %fd657, %fd657;
	and.b32  	%r81, %r163, 1;
	setp.eq.b32 	%p41, %r81, 1;
	selp.f64 	%fd324, 0dBDA8FF8320FD8164, 0d3DE5DB65F9785EBA, %p41;
	ld.global.nc.v2.f64 	{%fd325, %fd326}, [%rd70];
	fma.rn.f64 	%fd327, %fd324, %fd323, %fd325;
	fma.rn.f64 	%fd328, %fd327, %fd323, %fd326;
	ld.global.nc.v2.f64 	{%fd329, %fd330}, [%rd70+16];
	fma.rn.f64 	%fd331, %fd328, %fd323, %fd329;
	fma.rn.f64 	%fd332, %fd331, %fd323, %fd330;
	ld.global.nc.v2.f64 	{%fd333, %fd334}, [%rd70+32];
	fma.rn.f64 	%fd335, %fd332, %fd323, %fd333;
	fma.rn.f64 	%fd336, %fd335, %fd323, %fd334;
	fma.rn.f64 	%fd337, %fd336, %fd657, %fd657;
	fma.rn.f64 	%fd338, %fd336, %fd323, 0d3FF0000000000000;
	selp.f64 	%fd339, %fd338, %fd337, %p41;
	and.b32  	%r82, %r163, 2;
	setp.eq.s32 	%p42, %r82, 0;
	mov.f64 	%fd340, 0d0000000000000000;
	sub.f64 	%fd341, %fd340, %fd339;
	selp.f64 	%fd342, %fd339, %fd341, %p42;
	fma.rn.f64 	%fd343, %fd47, %fd342, %fd47;
	ld.global.f64 	%fd344, [%rd2+16];
	sub.f64 	%fd345, %fd343, %fd344;
	st.shared.f64 	[_ZZ10calculateFPdS_P11VarsToSharebE9TempArray+16], %fd345;
	bra.uni 	$L__BB0_50;
$L__BB0_46:
	ld.global.f64 	%fd303, [%rd3+24];
	ld.global.f64 	%fd304, [%rd3+32];
	add.f64 	%fd305, %fd303, %fd304;
	ld.global.f64 	%fd306, [%rd3+16];
	ld.global.f64 	%fd307, [%rd3+8];
	ld.global.f64 	%fd308, [%rd3];
	sub.f64 	%fd309, %fd307, %fd308;
	fma.rn.f64 	%fd310, %fd305, %fd306, %fd309;
	ld.global.f64 	%fd311, [%rd2+32];
	sub.f64 	%fd312, %fd310, %fd311;
	st.shared.f64 	[_ZZ10calculateFPdS_P11VarsToSharebE9TempArray+24], %fd312;
	bra.uni 	$L__BB0_50;
$L__BB0_47:
	mul.f64 	%fd274, %fd55, 0d3FE45F306DC9C883;
	cvt.rni.s32.f64 	%r164, %fd274;
	cvt.rn.f64.s32 	%fd275, %r164;
	fma.rn.f64 	%fd276, %fd275, 0dBFF921FB54442D18, %fd55;
	fma.rn.f64 	%fd277, %fd275, 0dBC91A62633145C00, %fd276;
	fma.rn.f64 	%fd658, %fd275, 0dB97B839A252049C0, %fd277;
	setp.ltu.f64 	%p36, %fd56, 0d41E0000000000000;
	@%p36 bra 	$L__BB0_49;
	{ // callseq 6, 0
	.param .b64 param0;
	st.param.f64 	[param0], %fd55;
	.param .align 16 .b8 retval0[16];
	call.uni (retval0), 
	__internal_trig_reduction_slowpathd, 
	(
	param0
	);
	ld.param.f64 	%fd658, [retval0];
	ld.param.b32 	%r164, [retval0+8];
	} // callseq 6
$L__BB0_49:
	shl.b32 	%r75, %r164, 6;
	cvt.u64.u32 	%rd63, %r75;
	and.b64  	%rd64, %rd63, 64;
	mov.u64 	%rd65, __cudart_sin_cos_coeffs;
	add.s64 	%rd66, %rd65, %rd64;
	mul.rn.f64 	%fd280, %fd658, %fd658;
	and.b32  	%r76, %r164, 1;
	setp.eq.b32 	%p37, %r76, 1;
	selp.f64 	%fd281, 0dBDA8FF8320FD8164, 0d3DE5DB65F9785EBA, %p37;
	ld.global.nc.v2.f64 	{%fd282, %fd283}, [%rd66];
	fma.rn.f64 	%fd284, %fd281, %fd280, %fd282;
	fma.rn.f64 	%fd285, %fd284, %fd280, %fd283;
	ld.global.nc.v2.f64 	{%fd286, %fd287}, [%rd66+16];
	fma.rn.f64 	%fd288, %fd285, %fd280, %fd286;
	fma.rn.f64 	%fd289, %fd288, %fd280, %fd287;
	ld.global.nc.v2.f64 	{%fd290, %fd291}, [%rd66+32];
	fma.rn.f64 	%fd292, %fd289, %fd280, %fd290;
	fma.rn.f64 	%fd293, %fd292, %fd280, %fd291;
	fma.rn.f64 	%fd294, %fd293, %fd658, %fd658;
	fma.rn.f64 	%fd295, %fd293, %fd280, 0d3FF0000000000000;
	selp.f64 	%fd296, %fd295, %fd294, %p37;
	and.b32  	%r77, %r164, 2;
	setp.eq.s32 	%p38, %r77, 0;
	mov.f64 	%fd297, 0d0000000000000000;
	sub.f64 	%fd298, %fd297, %fd296;
	selp.f64 	%fd299, %fd296, %fd298, %p38;
	fma.rn.f64 	%fd300, %fd54, %fd299, %fd54;
	ld.global.f64 	%fd301, [%rd2+24];
	sub.f64 	%fd302, %fd300, %fd301;
	st.shared.f64 	[_ZZ10calculateFPdS_P11VarsToSharebE9TempArray+32], %fd302;
$L__BB0_50:
	setp.ne.s32 	%p47, %r1, 0;
	bar.sync 	0;
	@%p47 bra 	$L__BB0_53;
	mov.b64 	%rd120, 0;
	mov.u32 	%r165, _ZZ10calculateFPdS_P11VarsToSharebE9TempArray;
$L__BB0_52:
	ld.shared.u8 	%rs2, [%r165];
	add.s64 	%rd76, %rd42, %rd120;
	st.u8 	[%rd76], %rs2;
	add.s64 	%rd7, %rd120, 1;
	add.s32 	%r165, %r165, 1;
	setp.lt.u64 	%p48, %rd120, 39;
	mov.u64 	%rd120, %rd7;
	@%p48 bra 	$L__BB0_52;
$L__BB0_53:
	ld.param.u64 	%rd114, [_Z14calculateValuePdS_P11VarsToSharemb_param_3];
	and.b64  	%rd8, %rd114, 15;
	and.b64  	%rd9, %rd114, 7;
	and.b64  	%rd10, %rd114, -16;
	bar.sync 	0;
	bar.sync 	0;
	@%p1 bra 	$L__BB0_67;
	ld.param.u64 	%rd115, [_Z14calculateValuePdS_P11VarsToSharemb_param_3];
	add.s64 	%rd78, %rd115, -1;
	setp.lt.u64 	%p49, %rd78, 15;
	mov.b64 	%rd123, 0;
	@%p49 bra 	$L__BB0_57;
	mov.b64 	%rd121, 0;
$L__BB0_56:
	.pragma "nounroll";
	shl.b64 	%rd80, %rd121, 3;
	add.s64 	%rd81, %rd3, %rd80;
	ld.global.f64 	%fd378, [%rd81];
	add.s64 	%rd82, %rd42, %rd80;
	ld.f64 	%fd379, [%rd82];
	ld.global.f64 	%fd380, [%rd2+48];
	mul.f64 	%fd381, %fd379, %fd380;
	sub.f64 	%fd382, %fd378, %fd381;
	add.s64 	%rd83, %rd1, %rd80;
	st.global.f64 	[%rd83], %fd382;
	ld.global.f64 	%fd383, [%rd81+8];
	ld.f64 	%fd384, [%rd82+8];
	ld.global.f64 	%fd385, [%rd2+48];
	mul.f64 	%fd386, %fd384, %fd385;
	sub.f64 	%fd387, %fd383, %fd386;
	st.global.f64 	[%rd83+8], %fd387;
	ld.global.f64 	%fd388, [%rd81+16];
	ld.f64 	%fd389, [%rd82+16];
	ld.global.f64 	%fd390, [%rd2+48];
	mul.f64 	%fd391, %fd389, %fd390;
	sub.f64 	%fd392, %fd388, %fd391;
	st.global.f64 	[%rd83+16], %fd392;
	ld.global.f64 	%fd393, [%rd81+24];
	ld.f64 	%fd394, [%rd82+24];
	ld.global.f64 	%fd395, [%rd2+48];
	mul.f64 	%fd396, %fd394, %fd395;
	sub.f64 	%fd397, %fd393, %fd396;
	st.global.f64 	[%rd83+24], %fd397;
	ld.global.f64 	%fd398, [%rd81+32];
	ld.f64 	%fd399, [%rd82+32];
	ld.global.f64 	%fd400, [%rd2+48];
	mul.f64 	%fd401, %fd399, %fd400;
	sub.f64 	%fd402, %fd398, %fd401;
	st.global.f64 	[%rd83+32], %fd402;
	ld.global.f64 	%fd403, [%rd81+40];
	ld.f64 	%fd404, [%rd82+40];
	ld.global.f64 	%fd405, [%rd2+48];
	mul.f64 	%fd406, %fd404, %fd405;
	sub.f64 	%fd407, %fd403, %fd406;
	st.global.f64 	[%rd83+40], %fd407;
	ld.global.f64 	%fd408, [%rd81+48];
	ld.f64 	%fd409, [%rd82+48];
	ld.global.f64 	%fd410, [%rd2+48];
	mul.f64 	%fd411, %fd409, %fd410;
	sub.f64 	%fd412, %fd408, %fd411;
	st.global.f64 	[%rd83+48], %fd412;
	ld.global.f64 	%fd413, [%rd81+56];
	ld.f64 	%fd414, [%rd82+56];
	ld.global.f64 	%fd415, [%rd2+48];
	mul.f64 	%fd416, %fd414, %fd415;
	sub.f64 	%fd417, %fd413, %fd416;
	st.global.f64 	[%rd83+56], %fd417;
	ld.global.f64 	%fd418, [%rd81+64];
	ld.f64 	%fd419, [%rd82+64];
	ld.global.f64 	%fd420, [%rd2+48];
	mul.f64 	%fd421, %fd419, %fd420;
	sub.f64 	%fd422, %fd418, %fd421;
	st.global.f64 	[%rd83+64], %fd422;
	ld.global.f64 	%fd423, [%rd81+72];
	ld.f64 	%fd424, [%rd82+72];
	ld.global.f64 	%fd425, [%rd2+48];
	mul.f64 	%fd426, %fd424, %fd425;
	sub.f64 	%fd427, %fd423, %fd426;
	st.global.f64 	[%rd83+72], %fd427;
	ld.global.f64 	%fd428, [%rd81+80];
	ld.f64 	%fd429, [%rd82+80];
	ld.global.f64 	%fd430, [%rd2+48];
	mul.f64 	%fd431, %fd429, %fd430;
	sub.f64 	%fd432, %fd428, %fd431;
	st.global.f64 	[%rd83+80], %fd432;
	ld.global.f64 	%fd433, [%rd81+88];
	ld.f64 	%fd434, [%rd82+88];
	ld.global.f64 	%fd435, [%rd2+48];
	mul.f64 	%fd436, %fd434, %fd435;
	sub.f64 	%fd437, %fd433, %fd436;
	st.global.f64 	[%rd83+88], %fd437;
	ld.global.f64 	%fd438, [%rd81+96];
	ld.f64 	%fd439, [%rd82+96];
	ld.global.f64 	%fd440, [%rd2+48];
	mul.f64 	%fd441, %fd439, %fd440;
	sub.f64 	%fd442, %fd438, %fd441;
	st.global.f64 	[%rd83+96], %fd442;
	ld.global.f64 	%fd443, [%rd81+104];
	ld.f64 	%fd444, [%rd82+104];
	ld.global.f64 	%fd445, [%rd2+48];
	mul.f64 	%fd446, %fd444, %fd445;
	sub.f64 	%fd447, %fd443, %fd446;
	st.global.f64 	[%rd83+104], %fd447;
	ld.global.f64 	%fd448, [%rd81+112];
	ld.f64 	%fd449, [%rd82+112];
	ld.global.f64 	%fd450, [%rd2+48];
	mul.f64 	%fd451, %fd449, %fd450;
	sub.f64 	%fd452, %fd448, %fd451;
	st.global.f64 	[%rd83+112], %fd452;
	ld.global.f64 	%fd453, [%rd81+120];
	ld.f64 	%fd454, [%rd82+120];
	ld.global.f64 	%fd455, [%rd2+48];
	mul.f64 	%fd456, %fd454, %fd455;
	sub.f64 	%fd457, %fd453, %fd456;
	st.global.f64 	[%rd83+120], %fd457;
	add.s64 	%rd121, %rd121, 16;
	setp.ne.s64 	%p50, %rd121, %rd10;
	mov.u64 	%rd123, %rd10;
	@%p50 bra 	$L__BB0_56;
$L__BB0_57:
	setp.eq.s64 	%p51, %rd8, 0;
	@%p51 bra 	$L__BB0_67;
	add.s64 	%rd84, %rd8, -1;
	setp.lt.u64 	%p52, %rd84, 7;
	@%p52 bra 	$L__BB0_60;
	shl.b64 	%rd85, %rd123, 3;
	add.s64 	%rd86, %rd3, %rd85;
	ld.global.f64 	%fd458, [%rd86];
	add.s64 	%rd87, %rd42, %rd85;
	ld.f64 	%fd459, [%rd87];
	ld.global.f64 	%fd460, [%rd2+48];
	mul.f64 	%fd461, %fd459, %fd460;
	sub.f64 	%fd462, %fd458, %fd461;
	add.s64 	%rd88, %rd1, %rd85;
	st.global.f64 	[%rd88], %fd462;
	ld.global.f64 	%fd463, [%rd86+8];
	ld.f64 	%fd464, [%rd87+8];
	ld.global.f64 	%fd465, [%rd2+48];
	mul.f64 	%fd466, %fd464, %fd465;
	sub.f64 	%fd467, %fd463, %fd466;
	st.global.f64 	[%rd88+8], %fd467;
	ld.global.f64 	%fd468, [%rd86+16];
	ld.f64 	%fd469, [%rd87+16];
	ld.global.f64 	%fd470, [%rd2+48];
	mul.f64 	%fd471, %fd469, %fd470;
	sub.f64 	%fd472, %fd468, %fd471;
	st.global.f64 	[%rd88+16], %fd472;
	ld.global.f64 	%fd473, [%rd86+24];
	ld.f64 	%fd474, [%rd87+24];
	ld.global.f64 	%fd475, [%rd2+48];
	mul.f64 	%fd476, %fd474, %fd475;
	sub.f64 	%fd477, %fd473, %fd476;
	st.global.f64 	[%rd88+24], %fd477;
	ld.global.f64 	%fd478, [%rd86+32];
	ld.f64 	%fd479, [%rd87+32];
	ld.global.f64 	%fd480, [%rd2+48];
	mul.f64 	%fd481, %fd479, %fd480;
	sub.f64 	%fd482, %fd478, %fd481;
	st.global.f64 	[%rd88+32], %fd482;
	ld.global.f64 	%fd483, [%rd86+40];
	ld.f64 	%fd484, [%rd87+40];
	ld.global.f64 	%fd485, [%rd2+48];
	mul.f64 	%fd486, %fd484, %fd485;
	sub.f64 	%fd487, %fd483, %fd486;
	st.global.f64 	[%rd88+40], %fd487;
	ld.global.f64 	%fd488, [%rd86+48];
	ld.f64 	%fd489, [%rd87+48];
	ld.global.f64 	%fd490, [%rd2+48];
	mul.f64 	%fd491, %fd489, %fd490;
	sub.f64 	%fd492, %fd488, %fd491;
	st.global.f64 	[%rd88+48], %fd492;
	ld.global.f64 	%fd493, [%rd86+56];
	ld.f64 	%fd494, [%rd87+56];
	ld.global.f64 	%fd495, [%rd2+48];
	mul.f64 	%fd496, %fd494, %fd495;
	sub.f64 	%fd497, %fd493, %fd496;
	st.global.f64 	[%rd88+56], %fd497;
	add.s64 	%rd123, %rd123, 8;
$L__BB0_60:
	setp.eq.s64 	%p53, %rd9, 0;
	@%p53 bra 	$L__BB0_67;
	add.s64 	%rd89, %rd9, -1;
	setp.lt.u64 	%p54, %rd89, 3;
	@%p54 bra 	$L__BB0_63;
	shl.b64 	%rd90, %rd123, 3;
	add.s64 	%rd91, %rd3, %rd90;
	ld.global.f64 	%fd498, [%rd91];
	add.s64 	%rd92, %rd42, %rd90;
	ld.f64 	%fd499, [%rd92];
	ld.global.f64 	%fd500, [%rd2+48];
	mul.f64 	%fd501, %fd499, %fd500;
	sub.f64 	%fd502, %fd498, %fd501;
	add.s64 	%rd93, %rd1, %rd90;
	st.global.f64 	[%rd93], %fd502;
	ld.global.f64 	%fd503, [%rd91+8];
	ld.f64 	%fd504, [%rd92+8];
	ld.global.f64 	%fd505, [%rd2+48];
	mul.f64 	%fd506, %fd504, %fd505;
	sub.f64 	%fd507, %fd503, %fd506;
	st.global.f64 	[%rd93+8], %fd507;
	ld.global.f64 	%fd508, [%rd91+16];
	ld.f64 	%fd509, [%rd92+16];
	ld.global.f64 	%fd510, [%rd2+48];
	mul.f64 	%fd511, %fd509, %fd510;
	sub.f64 	%fd512, %fd508, %fd511;
	st.global.f64 	[%rd93+16], %fd512;
	ld.global.f64 	%fd513, [%rd91+24];
	ld.f64 	%fd514, [%rd92+24];
	ld.global.f64 	%fd515, [%rd2+48];
	mul.f64 	%fd516, %fd514, %fd515;
	sub.f64 	%fd517, %fd513, %fd516;
	st.global.f64 	[%rd93+24], %fd517;
	add.s64 	%rd123, %rd123, 4;
$L__BB0_63:
	setp.eq.s64 	%p55, %rd5, 0;
	@%p55 bra 	$L__BB0_67;
	setp.eq.s64 	%p56, %rd5, 1;
	shl.b64 	%rd94, %rd123, 3;
	add.s64 	%rd18, %rd3, %rd94;
	ld.global.f64 	%fd518, [%rd18];
	add.s64 	%rd19, %rd42, %rd94;
	ld.f64 	%fd519, [%rd19];
	ld.global.f64 	%fd520, [%rd2+48];
	mul.f64 	%fd521, %fd519, %fd520;
	sub.f64 	%fd522, %fd518, %fd521;
	add.s64 	%rd20, %rd1, %rd94;
	st.global.f64 	[%rd20], %fd522;
	@%p56 bra 	$L__BB0_67;
	setp.eq.s64 	%p57, %rd5, 2;
	ld.global.f64 	%fd523, [%rd18+8];
	ld.f64 	%fd524, [%rd19+8];
	ld.global.f64 	%fd525, [%rd2+48];
	mul.f64 	%fd526, %fd524, %fd525;
	sub.f64 	%fd527, %fd523, %fd526;
	st.global.f64 	[%rd20+8], %fd527;
	@%p57 bra 	$L__BB0_67;
	ld.global.f64 	%fd528, [%rd18+16];
	ld.f64 	%fd529, [%rd19+16];
	ld.global.f64 	%fd530, [%rd2+48];
	mul.f64 	%fd531, %fd529, %fd530;
	sub.f64 	%fd532, %fd528, %fd531;
	st.global.f64 	[%rd20+16], %fd532;
$L__BB0_67:
	setp.ne.s32 	%p58, %r1, 0;
	bar.sync 	0;
	@%p58 bra 	$L__BB0_69;
	atom.shared.add.u32 	%r89, [_ZZ14calculateValuePdS_P11VarsToSharembE5count], 1;
$L__BB0_69:
	ld.param.u64 	%rd116, [_Z14calculateValuePdS_P11VarsToSharemb_param_3];
	setp.eq.s64 	%p59, %rd116, 0;
	bar.sync 	0;
	mov.f64 	%fd669, 0d0000000000000000;
	@%p59 bra 	$L__BB0_112;
	ld.param.u64 	%rd117, [_Z14calculateValuePdS_P11VarsToSharemb_param_3];
	or.b32  	%r39, %r4, -2147483648;
	setp.lt.u64 	%p60, %rd117, 4;
	mov.f64 	%fd669, 0d0000000000000000;
	mov.b64 	%rd126, 0;
	@%p60 bra 	$L__BB0_93;
	mov.f64 	%fd669, 0d0000000000000000;
	mov.b64 	%rd125, 0;
$L__BB0_72:
	setp.lt.s32 	%p61, %r2, 0;
	setp.eq.s32 	%p62, %r3, 1062207488;
	shl.b64 	%rd97, %rd125, 3;
	add.s64 	%rd22, %rd3, %rd97;
	ld.global.f64 	%fd537, [%rd22];
	add.s64 	%rd23, %rd1, %rd97;
	ld.global.f64 	%fd538, [%rd23];
	sub.f64 	%fd62, %fd537, %fd538;
	{
	.reg .b32 %temp; 
	mov.b64 	{%temp, %r40}, %fd62;
	}
	abs.f64 	%fd63, %fd62;
	{ // callseq 9, 0
	.param .b64 param0;
	st.param.f64 	[param0], %fd63;
	.param .b64 retval0;
	call.uni (retval0), 
	__internal_accurate_pow, 
	(
	param0
	);
	ld.param.f64 	%fd539, [retval0];
	} // callseq 9
	setp.lt.s32 	%p64, %r40, 0;
	neg.f64 	%fd541, %fd539;
	selp.f64 	%fd542, %fd541, %fd539, %p62;
	selp.f64 	%fd543, %fd542, %fd539, %p64;
	setp.eq.f64 	%p65, %fd62, 0d0000000000000000;
	selp.b32 	%r90, %r40, 0, %p62;
	or.b32  	%r91, %r90, 2146435072;
	selp.b32 	%r92, %r91, %r90, %p61;
	mov.b32 	%r93, 0;
	mov.b64 	%fd544, {%r93, %r92};
	selp.f64 	%fd660, %fd544, %fd543, %p65;
	add.f64 	%fd545, %fd62, 0d4000000000000000;
	{
	.reg .b32 %temp; 
	mov.b64 	{%temp, %r94}, %fd545;
	}
	and.b32  	%r95, %r94, 2146435072;
	setp.ne.s32 	%p66, %r95, 2146435072;
	@%p66 bra 	$L__BB0_77;
	setp.num.f64 	%p67, %fd62, %fd62;
	@%p67 bra 	$L__BB0_75;
	mov.f64 	%fd546, 0d4000000000000000;
	add.rn.f64 	%fd660, %fd62, %fd546;
	bra.uni 	$L__BB0_77;
$L__BB0_75:
	setp.neu.f64 	%p68, %fd63, 0d7FF0000000000000;
	@%p68 bra 	$L__BB0_77;
	selp.b32 	%r96, %r39, %r4, %p2;
	selp.b32 	%r97, %r96, %r4, %p64;
	mov.b32 	%r98, 0;
	mov.b64 	%fd660, {%r98, %r97};
$L__BB0_77:
	setp.eq.f64 	%p73, %fd62, 0d3FF0000000000000;
	selp.f64 	%fd547, 0d3FF0000000000000, %fd660, %p73;
	add.f64 	%fd68, %fd669, %fd547;
	ld.global.f64 	%fd548, [%rd22+8];
	ld.global.f64 	%fd549, [%rd23+8];
	sub.f64 	%fd69, %fd548, %fd549;
	{
	.reg .b32 %temp; 
	mov.b64 	{%temp, %r41}, %fd69;
	}
	abs.f64 	%fd70, %fd69;
	{ // callseq 10, 0
	.param .b64 param0;
	st.param.f64 	[param0], %fd70;
	.param .b64 retval0;
	call.uni (retval0), 
	__internal_accurate_pow, 
	(
	param0
	);
	ld.param.f64 	%fd550, [retval0];
	} // callseq 10
	setp.lt.s32 	%p74, %r41, 0;
	neg.f64 	%fd552, %fd550;
	selp.f64 	%fd553, %fd552, %fd550, %p62;
	selp.f64 	%fd554, %fd553, %fd550, %p74;
	setp.eq.f64 	%p75, %fd69, 0d0000000000000000;
	selp.b32 	%r99, %r41, 0, %p62;
	or.b32  	%r100, %r99, 2146435072;
	selp.b32 	%r101, %r100, %r99, %p61;
	mov.b32 	%r102, 0;
	mov.b64 	%fd555, {%r102, %r101};
	selp.f64 	%fd661, %fd555, %fd554, %p75;
	add.f64 	%fd556, %fd69, 0d4000000000000000;
	{
	.reg .b32 %temp; 
	mov.b64 	{%temp, %r103}, %fd556;
	}
	and.b32  	%r104, %r103, 2146435072;
	setp.ne.s32 	%p76, %r104, 2146435072;
	@%p76 bra 	$L__BB0_82;
	setp.nan.f64 	%p77, %fd69, %fd69;
	@%p77 bra 	$L__BB0_81;
	setp.neu.f64 	%p78, %fd70, 0d7FF0000000000000;
	@%p78 bra 	$L__BB0_82;
	selp.b32 	%r105, %r39, %r4, %p2;
	selp.b32 	%r106, %r105, %r4, %p74;
	mov.b32 	%r107, 0;
	mov.b64 	%fd661, {%r107, %r106};
	bra.uni 	$L__BB0_82;
$L__BB0_81:
	mov.f64 	%fd557, 0d4000000000000000;
	add.rn.f64 	%fd661, %fd69, %fd557;
$L__BB0_82:
	setp.lt.s32 	%p80, %r2, 0;
	setp.eq.s32 	%p81, %r3, 1062207488;
	setp.eq.f64 	%p83, %fd69, 0d3FF0000000000000;
	selp.f64 	%fd558, 0d3FF0000000000000, %fd661, %p83;
	add.f64 	%fd75, %fd68, %fd558;
	ld.global.f64 	%fd559, [%rd22+16];
	ld.global.f64 	%fd560, [%rd23+16];
	sub.f64 	%fd76, %fd559, %fd560;
	{
	.reg .b32 %temp; 
	mov.b64 	{%temp, %r42}, %fd76;
	}
	abs.f64 	%fd77, %fd76;
	{ // callseq 11, 0
	.param .b64 param0;
	st.param.f64 	[param0], %fd77;
	.param .b64 retval0;
	call.uni (retval0), 
	__internal_accurate_pow, 
	(
	param0
	);
	ld.param.f64 	%fd561, [retval0];
	} // callseq 11
	setp.lt.s32 	%p84, %r42, 0;
	neg.f64 	%fd563, %fd561;
	selp.f64 	%fd564, %fd563, %fd561, %p81;
	selp.f64 	%fd565, %fd564, %fd561, %p84;
	setp.eq.f64 	%p85, %fd76, 0d0000000000000000;
	selp.b32 	%r108, %r42, 0, %p81;
	or.b32  	%r109, %r108, 2146435072;
	selp.b32 	%r110, %r109, %r108, %p80;
	mov.b32 	%r111, 0;
	mov.b64 	%fd566, {%r111, %r110};
	selp.f64 	%fd662, %fd566, %fd565, %p85;
	add.f64 	%fd567, %fd76, 0d4000000000000000;
	{
	.reg .b32 %temp; 
	mov.b64 	{%temp, %r112}, %fd567;
	}
	and.b32  	%r113, %r112, 2146435072;
	setp.ne.s32 	%p86, %r113, 2146435072;
	@%p86 bra 	$L__BB0_87;
	setp.nan.f64 	%p87, %fd76, %fd76;
	@%p87 bra 	$L__BB0_86;
	setp.neu.f64 	%p88, %fd77, 0d7FF0000000000000;
	@%p88 bra 	$L__BB0_87;
	selp.b32 	%r114, %r39, %r4, %p2;
	selp.b32 	%r115, %r114, %r4, %p84;
	mov.b32 	%r116, 0;
	mov.b64 	%fd662, {%r116, %r115};
	bra.uni 	$L__BB0_87;
$L__BB0_86:
	mov.f64 	%fd568, 0d4000000000000000;
	add.rn.f64 	%fd662, %fd76, %fd568;
$L__BB0_87:
	setp.eq.f64 	%p93, %fd76, 0d3FF0000000000000;
	selp.f64 	%fd569, 0d3FF0000000000000, %fd662, %p93;
	add.f64 	%fd82, %fd75, %fd569;
	ld.global.f64 	%fd570, [%rd22+24];
	ld.global.f64 	%fd571, [%rd23+24];
	sub.f64 	%fd83, %fd570, %fd571;
	{
	.reg .b32 %temp; 
	mov.b64 	{%temp, %r43}, %fd83;
	}
	abs.f64 	%fd84, %fd83;
	{ // callseq 12, 0
	.param .b64 param0;
	st.param.f64 	[param0], %fd84;
	.param .b64 retval0;
	call.uni (retval0), 
	__internal_accurate_pow, 
	(
	param0
	);
	ld.param.f64 	%fd572, [retval0];
	} // callseq 12
	setp.lt.s32 	%p94, %r43, 0;
	neg.f64 	%fd574, %fd572;
	selp.f64 	%fd575, %fd574, %fd572, %p81;
	selp.f64 	%fd576, %fd575, %fd572, %p94;
	setp.eq.f64 	%p95, %fd83, 0d0000000000000000;
	selp.b32 	%r117, %r43, 0, %p81;
	or.b32  	%r118, %r117, 2146435072;
	selp.b32 	%r119, %r118, %r117, %p80;
	mov.b32 	%r120, 0;
	mov.b64 	%fd577, {%r120, %r119};
	selp.f64 	%fd663, %fd577, %fd576, %p95;
	add.f64 	%fd578, %fd83, 0d4000000000000000;
	{
	.reg .b32 %temp; 
	mov.b64 	{%temp, %r121}, %fd578;
	}
	and.b32  	%r122, %r121, 2146435072;
	setp.ne.s32 	%p96, %r122, 2146435072;
	@%p96 bra 	$L__BB0_92;
	setp.nan.f64 	%p97, %fd83, %fd83;
	@%p97 bra 	$L__BB0_91;
	setp.neu.f64 	%p98, %fd84, 0d7FF0000000000000;
	@%p98 bra 	$L__BB0_92;
	setp.lt.s32 	%p99, %r43, 0;
	selp.b32 	%r123, %r39, %r4, %p2;
	selp.b32 	%r124, %r123, %r4, %p99;
	mov.b32 	%r125, 0;
	mov.b64 	%fd663, {%r125, %r124};
	bra.uni 	$L__BB0_92;
$L__BB0_91:
	mov.f64 	%fd579, 0d4000000000000000;
	add.rn.f64 	%fd663, %fd83, %fd579;
$L__BB0_92:
	ld.param.u64 	%rd118, [_Z14calculateValuePdS_P11VarsToSharemb_param_3];
	setp.eq.f64 	%p100, %fd83, 0d3FF0000000000000;
	selp.f64 	%fd580, 0d3FF0000000000000, %fd663, %p100;
	add.f64 	%fd669, %fd82, %fd580;
	add.s64 	%rd125, %rd125, 4;
	and.b64  	%rd126, %rd118, -4;
	setp.ne.s64 	%p101, %rd125, %rd126;
	@%p101 bra 	$L__BB0_72;
$L__BB0_93:
	setp.eq.s64 	%p102, %rd5, 0;
	@%p102 bra 	$L__BB0_112;
	setp.lt.s32 	%p103, %r2, 0;
	setp.eq.s32 	%p104, %r3, 1062207488;
	shl.b64 	%rd98, %rd126, 3;
	add.s64 	%rd27, %rd3, %rd98;
	ld.global.f64 	%fd581, [%rd27];
	add.s64 	%rd28, %rd1, %rd98;
	ld.global.f64 	%fd582, [%rd28];
	sub.f64 	%fd92, %fd581, %fd582;
	{
	.reg .b32 %temp; 
	mov.b64 	{%temp, %r44}, %fd92;
	}
	abs.f64 	%fd93, %fd92;
	{ // callseq 13, 0
	.param .b64 param0;
	st.param.f64 	[param0], %fd93;
	.param .b64 retval0;
	call.uni (retval0), 
	__internal_accurate_pow, 
	(
	param0
	);
	ld.param.f64 	%fd583, [retval0];
	} // callseq 13
	setp.lt.s32 	%p106, %r44, 0;
	neg.f64 	%fd585, %fd583;
	selp.f64 	%fd586, %fd585, %fd583, %p104;
	selp.f64 	%fd587, %fd586, %fd583, %p106;
	setp.eq.f64 	%p107, %fd92, 0d0000000000000000;
	selp.b32 	%r126, %r44, 0, %p104;
	or.b32  	%r127, %r126, 2146435072;
	selp.b32 	%r128, %r127, %r126, %p103;
	mov.b32 	%r129, 0;
	mov.b64 	%fd588, {%r129, %r128};
	selp.f64 	%fd666, %fd588, %fd587, %p107;
	add.f64 	%fd589, %fd92, 0d4000000000000000;
	{
	.reg .b32 %temp; 
	mov.b64 	{%temp, %r130}, %fd589;
	}
	and.b32  	%r131, %r130, 2146435072;
	setp.ne.s32 	%p108, %r131, 2146435072;
	@%p108 bra 	$L__BB0_99;
	setp.nan.f64 	%p109, %fd92, %fd92;
	@%p109 bra 	$L__BB0_98;
	setp.neu.f64 	%p110, %fd93, 0d7FF0000000000000;
	@%p110 bra 	$L__BB0_99;
	selp.b32 	%r132, %r39, %r4, %p2;
	selp.b32 	%r133, %r132, %r4, %p106;
	mov.b32 	%r134, 0;
	mov.b64 	%fd666, {%r134, %r133};
	bra.uni 	$L__BB0_99;
$L__BB0_98:
	mov.f64 	%fd590, 0d4000000000000000;
	add.rn.f64 	%fd666, %fd92, %fd590;
$L__BB0_99:
	setp.eq.s64 	%p112, %rd5, 1;
	setp.eq.f64 	%p113, %fd92, 0d3FF0000000000000;
	selp.f64 	%fd591, 0d3FF0000000000000, %fd666, %p113;
	add.f64 	%fd669, %fd669, %fd591;
	@%p112 bra 	$L__BB0_112;
	setp.lt.s32 	%p114, %r2, 0;
	setp.eq.s32 	%p115, %r3, 1062207488;
	ld.global.f64 	%fd592, [%rd27+8];
	ld.global.f64 	%fd593, [%rd28+8];
	sub.f64 	%fd99, %fd592, %fd593;
	{
	.reg .b32 %temp; 
	mov.b64 	{%temp, %r45}, %fd99;
	}
	abs.f64 	%fd100, %fd99;
	{ // callseq 14, 0
	.param .b64 param0;
	st.param.f64 	[param0], %fd100;
	.param .b64 retval0;
	call.uni (retval0), 
	__internal_accurate_pow, 
	(
	param0
	);
	ld.param.f64 	%fd594, [retval0];
	} // callseq 14
	setp.lt.s32 	%p117, %r45, 0;
	neg.f64 	%fd596, %fd594;
	selp.f64 	%fd597, %fd596, %fd594, %p115;
	selp.f64 	%fd598, %fd597, %fd594, %p117;
	setp.eq.f64 	%p118, %fd99, 0d0000000000000000;
	selp.b32 	%r135, %r45, 0, %p115;
	or.b32  	%r136, %r135, 2146435072;
	selp.b32 	%r137, %r136, %r135, %p114;
	mov.b32 	%r138, 0;
	mov.b64 	%fd599, {%r138, %r137};
	selp.f64 	%fd667, %fd599, %fd598, %p118;
	add.f64 	%fd600, %fd99, 0d4000000000000000;
	{
	.reg .b32 %temp; 
	mov.b64 	{%temp, %r139}, %fd600;
	}
	and.b32  	%r140, %r139, 2146435072;
	setp.ne.s32 	%p119, %r140, 2146435072;
	@%p119 bra 	$L__BB0_105;
	setp.nan.f64 	%p120, %fd99, %fd99;
	@%p120 bra 	$L__BB0_104;
	setp.neu.f64 	%p121, %fd100, 0d7FF0000000000000;
	@%p121 bra 	$L__BB0_105;
	selp.b32 	%r141, %r39, %r4, %p2;
	selp.b32 	%r142, %r141, %r4, %p117;
	mov.b32 	%r143, 0;
	mov.b64 	%fd667, {%r143, %r142};
	bra.uni 	$L__BB0_105;
$L__BB0_104:
	mov.f64 	%fd601, 0d4000000000000000;
	add.rn.f64 	%fd667, %fd99, %fd601;
$L__BB0_105:
	setp.eq.s64 	%p123, %rd5, 2;
	setp.eq.f64 	%p124, %fd99, 0d3FF0000000000000;
	selp.f64 	%fd602, 0d3FF0000000000000, %fd667, %p124;
	add.f64 	%fd669, %fd669, %fd602;
	@%p123 bra 	$L__BB0_112;
	setp.lt.s32 	%p125, %r2, 0;
	setp.eq.s32 	%p126, %r3, 1062207488;
	ld.global.f64 	%fd603, [%rd27+16];
	ld.global.f64 	%fd604, [%rd28+16];
	sub.f64 	%fd106, %fd603, %fd604;
	{
	.reg .b32 %temp; 
	mov.b64 	{%temp, %r46}, %fd106;
	}
	abs.f64 	%fd107, %fd106;
	{ // callseq 15, 0
	.param .b64 param0;
	st.param.f64 	[param0], %fd107;
	.param .b64 retval0;
	call.uni (retval0), 
	__internal_accurate_pow, 
	(
	param0
	);
	ld.param.f64 	%fd605, [retval0];
	} // callseq 15
	setp.lt.s32 	%p128, %r46, 0;
	neg.f64 	%fd607, %fd605;
	selp.f64 	%fd608, %fd607, %fd605, %p126;
	selp.f64 	%fd609, %fd608, %fd605, %p128;
	setp.eq.f64 	%p129, %fd106, 0d0000000000000000;
	selp.b32 	%r144, %r46, 0, %p126;
	or.b32  	%r145, %r144, 2146435072;
	selp.b32 	%r146, %r145, %r144, %p125;
	mov.b32 	%r147, 0;
	mov.b64 	%fd610, {%r147, %r146};
	selp.f64 	%fd668, %fd610, %fd609, %p129;
	add.f64 	%fd611, %fd106, 0d4000000000000000;
	{
	.reg .b32 %temp; 
	mov.b64 	{%temp, %r148}, %fd611;
	}
	and.b32  	%r149, %r148, 2146435072;
	setp.ne.s32 	%p130, %r149, 2146435072;
	@%p130 bra 	$L__BB0_111;
	setp.nan.f64 	%p131, %fd106, %fd106;
	@%p131 bra 	$L__BB0_110;
	setp.neu.f64 	%p132, %fd107, 0d7FF0000000000000;
	@%p132 bra 	$L__BB0_111;
	setp.lt.s32 	%p133, %r46, 0;
	selp.b32 	%r150, %r39, %r4, %p2;
	selp.b32 	%r151, %r150, %r4, %p133;
	mov.b32 	%r152, 0;
	mov.b64 	%fd668, {%r152, %r151};
	bra.uni 	$L__BB0_111;
$L__BB0_110:
	mov.f64 	%fd612, 0d4000000000000000;
	add.rn.f64 	%fd668, %fd106, %fd612;
$L__BB0_111:
	setp.eq.f64 	%p134, %fd106, 0d3FF0000000000000;
	selp.f64 	%fd613, 0d3FF0000000000000, %fd668, %p134;
	add.f64 	%fd669, %fd669, %fd613;
$L__BB0_112:
	sqrt.rn.f64 	%fd614, %fd669;
	ld.global.f64 	%fd615, [%rd2+56];
	setp.lt.f64 	%p135, %fd614, %fd615;
	@%p135 bra 	$L__BB0_128;
	@%p1 bra 	$L__BB0_127;
	ld.param.u64 	%rd119, [_Z14calculateValuePdS_P11VarsToSharemb_param_3];
	add.s64 	%rd100, %rd119, -1;
	setp.lt.u64 	%p136, %rd100, 15;
	mov.b64 	%rd129, 0;
	@%p136 bra 	$L__BB0_117;
	mov.b64 	%rd127, 0;
$L__BB0_116:
	.pragma "nounroll";
	shl.b64 	%rd102, %rd127, 3;
	add.s64 	%rd103, %rd1, %rd102;
	ld.global.f64 	%fd616, [%rd103];
	add.s64 	%rd104, %rd3, %rd102;
	st.global.f64 	[%rd104], %fd616;
	ld.global.f64 	%fd617, [%rd103+8];
	st.global.f64 	[%rd104+8], %fd617;
	ld.global.f64 	%fd618, [%rd103+16];
	st.global.f64 	[%rd104+16], %fd618;
	ld.global.f64 	%fd619, [%rd103+24];
	st.global.f64 	[%rd104+24], %fd619;
	ld.global.f64 	%fd620, [%rd103+32];
	st.global.f64 	[%rd104+32], %fd620;
	ld.global.f64 	%fd621, [%rd103+40];
	st.global.f64 	[%rd104+40], %fd621;
	ld.global.f64 	%fd622, [%rd103+48];
	st.global.f64 	[%rd104+48], %fd622;
	ld.global.f64 	%fd623, [%rd103+56];
	st.global.f64 	[%rd104+56], %fd623;
	ld.global.f64 	%fd624, [%rd103+64];
	st.global.f64 	[%rd104+64], %fd624;
	ld.global.f64 	%fd625, [%rd103+72];
	st.global.f64 	[%rd104+72], %fd625;
	ld.global.f64 	%fd626, [%rd103+80];
	st.global.f64 	[%rd104+80], %fd626;
	ld.global.f64 	%fd627, [%rd103+88];
	st.global.f64 	[%rd104+88], %fd627;
	ld.global.f64 	%fd628, [%rd103+96];
	st.global.f64 	[%rd104+96], %fd628;
	ld.global.f64 	%fd629, [%rd103+104];
	st.global.f64 	[%rd104+104], %fd629;
	ld.global.f64 	%fd630, [%rd103+112];
	st.global.f64 	[%rd104+112], %fd630;
	ld.global.f64 	%fd631, [%rd103+120];
	st.global.f64 	[%rd104+120], %fd631;
	add.s64 	%rd127, %rd127, 16;
	setp.ne.s64 	%p137, %rd127, %rd10;
	mov.u64 	%rd129, %rd10;
	@%p137 bra 	$L__BB0_116;
$L__BB0_117:
	setp.eq.s64 	%p138, %rd8, 0;
	@%p138 bra 	$L__BB0_127;
	add.s64 	%rd105, %rd8, -1;
	setp.lt.u64 	%p139, %rd105, 7;
	@%p139 bra 	$L__BB0_120;
	shl.b64 	%rd106, %rd129, 3;
	add.s64 	%rd107, %rd1, %rd106;
	ld.global.f64 	%fd632, [%rd107];
	add.s64 	%rd108, %rd3, %rd106;
	st.global.f64 	[%rd108], %fd632;
	ld.global.f64 	%fd633, [%rd107+8];
	st.global.f64 	[%rd108+8], %fd633;
	ld.global.f64 	%fd634, [%rd107+16];
	st.global.f64 	[%rd108+16], %fd634;
	ld.global.f64 	%fd635, [%rd107+24];
	st.global.f64 	[%rd108+24], %fd635;
	ld.global.f64 	%fd636, [%rd107+32];
	st.global.f64 	[%rd108+32], %fd636;
	ld.global.f64 	%fd637, [%rd107+40];
	st.global.f64 	[%rd108+40], %fd637;
	ld.global.f64 	%fd638, [%rd107+48];
	st.global.f64 	[%rd108+48], %fd638;
	ld.global.f64 	%fd639, [%rd107+56];
	st.global.f64 	[%rd108+56], %fd639;
	add.s64 	%rd129, %rd129, 8;
$L__BB0_120:
	setp.eq.s64 	%p140, %rd9, 0;
	@%p140 bra 	$L__BB0_127;
	add.s64 	%rd109, %rd9, -1;
	setp.lt.u64 	%p141, %rd109, 3;
	@%p141 bra 	$L__BB0_123;
	shl.b64 	%rd110, %rd129, 3;
	add.s64 	%rd111, %rd1, %rd110;
	ld.global.f64 	%fd640, [%rd111];
	add.s64 	%rd112, %rd3, %rd110;
	st.global.f64 	[%rd112], %fd640;
	ld.global.f64 	%fd641, [%rd111+8];
	st.global.f64 	[%rd112+8], %fd641;
	ld.global.f64 	%fd642, [%rd111+16];
	st.global.f64 	[%rd112+16], %fd642;
	ld.global.f64 	%fd643, [%rd111+24];
	st.global.f64 	[%rd112+24], %fd643;
	add.s64 	%rd129, %rd129, 4;
$L__BB0_123:
	setp.eq.s64 	%p142, %rd5, 0;
	@%p142 bra 	$L__BB0_127;
	setp.eq.s64 	%p143, %rd5, 1;
	shl.b64 	%rd113, %rd129, 3;
	add.s64 	%rd36, %rd1, %rd113;
	ld.global.f64 	%fd644, [%rd36];
	add.s64 	%rd37, %rd3, %rd113;
	st.global.f64 	[%rd37], %fd644;
	@%p143 bra 	$L__BB0_127;
	setp.eq.s64 	%p144, %rd5, 2;
	ld.global.f64 	%fd645, [%rd36+8];
	st.global.f64 	[%rd37+8], %fd645;
	@%p144 bra 	$L__BB0_127;
	ld.global.f64 	%fd646, [%rd36+16];
	st.global.f64 	[%rd37+16], %fd646;
$L__BB0_127:
	bar.sync 	0;
	bra.uni 	$L__BB0_1;
$L__BB0_128:
	{ // callseq 16, 0
	.param .b64 param0;
	st.param.b64 	[param0], %rd42;
	call.uni 
	free, 
	(
	param0
	);
	} // callseq 16
	ret;

}
.func  (.param .align 16 .b8 func_retval0[16]) __internal_trig_reduction_slowpathd(
	.param .b64 __internal_trig_reduction_slowpathd_param_0
)
{
	.local .align 8 .b8 	__local_depot1[40];
	.reg .b64 	%SP;
	.reg .b64 	%SPL;
	.reg .pred 	%p<10>;
	.reg .b32 	%r<47>;
	.reg .b64 	%rd<74>;
	.reg .b64 	%fd<5>;

	mov.u64 	%SPL, __local_depot1;
	ld.param.f64 	%fd4, [__internal_trig_reduction_slowpathd_param_0];
	add.u64 	%rd1, %SPL, 0;
	{
	.reg .b32 %temp; 
	mov.b64 	{%temp, %r1}, %fd4;
	}
	shr.u32 	%r2, %r1, 20;
	and.b32  	%r3, %r2, 2047;
	setp.eq.s32 	%p1, %r3, 2047;
	mov.b32 	%r46, 0;
	@%p1 bra 	$L__BB1_9;
	add.s32 	%r20, %r3, -1024;
	mov.b64 	%rd20, %fd4;
	shl.b64 	%rd2, %rd20, 11;
	shr.u32 	%r4, %r20, 6;
	sub.s32 	%r45, 15, %r4;
	sub.s32 	%r21, 19, %r4;
	setp.lt.u32 	%p2, %r20, 128;
	selp.b32 	%r6, 18, %r21, %p2;
	setp.ge.s32 	%p3, %r45, %r6;
	mov.b64 	%rd70, 0;
	@%p3 bra 	$L__BB1_4;
	add.s32 	%r23, %r6, %r4;
	neg.s32 	%r43, %r23;
	or.b64  	%rd3, %rd2, -9223372036854775808;
	mov.b64 	%rd70, 0;
	mov.b32 	%r42, 0;
	mov.u64 	%rd25, __cudart_i2opi_d;
	mov.u32 	%r44, %r45;
$L__BB1_3:
	.pragma "nounroll";
	mul.wide.s32 	%rd22, %r42, 8;
	add.s64 	%rd23, %rd1, %rd22;
	mul.wide.s32 	%rd24, %r44, 8;
	add.s64 	%rd26, %rd25, %rd24;
	ld.global.nc.u64 	%rd27, [%rd26];
	{
	.reg .u32 %r0, %r1, %r2, %r3, %alo, %ahi, %blo, %bhi, %clo, %chi;
	mov.b64 	{%alo,%ahi}, %rd27;
	mov.b64 	{%blo,%bhi}, %rd3;
	mov.b64 	{%clo,%chi}, %rd70;
	mad.lo.cc.u32 	%r0, %alo, %blo, %clo;
	madc.hi.cc.u32 	%r1, %alo, %blo, %chi;
	madc.hi.u32 	%r2, %alo, %bhi, 0;
	mad.lo.cc.u32 	%r1, %alo, %bhi, %r1;
	madc.hi.cc.u32 	%r2, %ahi, %blo, %r2;
	madc.hi.u32 	%r3, %ahi, %bhi, 0;
	mad.lo.cc.u32 	%r1, %ahi, %blo, %r1;
	madc.lo.cc.u32 	%r2, %ahi, %bhi, %r2;
	addc.u32 	%r3, %r3, 0;
	mov.b64 	%rd28, {%r0,%r1};
	mov.b64 	%rd70, {%r2,%r3};
	}
	st.local.u64 	[%rd23], %rd28;
	add.s32 	%r44, %r44, 1;
	add.s32 	%r43, %r43, 1;
	add.s32 	%r42, %r42, 1;
	setp.ne.s32 	%p4, %r43, -15;
	mov.u32 	%r45, %r6;
	@%p4 bra 	$L__BB1_3;
$L__BB1_4:
	cvt.s64.s32 	%rd29, %r45;
	cvt.u64.u32 	%rd30, %r4;
	add.s64 	%rd31, %rd30, %rd29;
	shl.b64 	%rd32, %rd31, 3;
	add.s64 	%rd33, %rd1, %rd32;
	st.local.u64 	[%rd33+-120], %rd70;
	and.b32  	%r15, %r2, 63;
	ld.local.u64 	%rd72, [%rd1+16];
	ld.local.u64 	%rd71, [%rd1+24];
	setp.eq.s32 	%p5, %r15, 0;
	@%p5 bra 	$L__BB1_6;
	shl.b64 	%rd34, %rd71, %r15;
	shr.u64 	%rd35, %rd72, 1;
	xor.b32  	%r24, %r15, 63;
	shr.u64 	%rd36, %rd35, %r24;
	or.b64  	%rd71, %rd34, %rd36;
	ld.local.u64 	%rd37, [%rd1+8];
	shl.b64 	%rd38, %rd72, %r15;
	shr.u64 	%rd39, %rd37, 1;
	shr.u64 	%rd40, %rd39, %r24;
	or.b64  	%rd72, %rd38, %rd40;
$L__BB1_6:
	and.b32  	%r25, %r1, -2147483648;
	shr.u64 	%rd41, %rd71, 62;
	cvt.u32.u64 	%r26, %rd41;
	mov.b64 	{%r27, %r28}, %rd71;
	mov.b64 	{%r29, %r30}, %rd72;
	shf.l.wrap.b32 	%r31, %r30, %r27, 2;
	shf.l.wrap.b32 	%r32, %r27, %r28, 2;
	mov.b64 	%rd42, {%r31, %r32};
	shl.b64 	%rd43, %rd72, 2;
	shr.u64 	%rd44, %rd42, 63;
	cvt.u32.u64 	%r33, %rd44;
	add.s32 	%r34, %r33, %r26;
	setp.eq.s32 	%p6, %r25, 0;
	neg.s32 	%r35, %r34;
	selp.b32 	%r46, %r34, %r35, %p6;
	setp.gt.s64 	%p7, %rd42, -1;
	mov.b64 	%rd45, 0;
	{
	.reg .u32 %r0, %r1, %r2, %r3, %a0, %a1, %a2, %a3, %b0, %b1, %b2, %b3;
	mov.b64 	{%a0,%a1}, %rd45;
	mov.b64 	{%a2,%a3}, %rd45;
	mov.b64 	{%b0,%b1}, %rd43;
	mov.b64 	{%b2,%b3}, %rd42;
	sub.cc.u32 	%r0, %a0, %b0;
	subc.cc.u32 	%r1, %a1, %b1;
	subc.cc.u32 	%r2, %a2, %b2;
	subc.u32 	%r3, %a3, %b3;
	mov.b64 	%rd46, {%r0,%r1};
	mov.b64 	%rd47, {%r2,%r3};
	}
	xor.b32  	%r36, %r25, -2147483648;
	selp.b64 	%rd73, %rd42, %rd47, %p7;
	selp.b64 	%rd14, %rd43, %rd46, %p7;
	selp.b32 	%r17, %r25, %r36, %p7;
	clz.b64 	%r37, %rd73;
	cvt.u64.u32 	%rd15, %r37;
	setp.eq.s32 	%p8, %r37, 0;
	@%p8 bra 	$L__BB1_8;
	cvt.u32.u64 	%r38, %rd15;
	and.b32  	%r39, %r38, 63;
	shl.b64 	%rd48, %rd73, %r39;
	shr.u64 	%rd49, %rd14, 1;
	not.b32 	%r40, %r38;
	and.b32  	%r41, %r40, 63;
	shr.u64 	%rd50, %rd49, %r41;
	or.b64  	%rd73, %rd48, %rd50;
$L__BB1_8:
	mov.b64 	%rd51, -3958705157555305931;
	{
	.reg .u32 %r0, %r1, %r2, %r3, %alo, %ahi, %blo, %bhi;
	mov.b64 	{%alo,%ahi}, %rd73;
	mov.b64 	{%blo,%bhi}, %rd51;
	mul.lo.u32 	%r0, %alo, %blo;
	mul.hi.u32 	%r1, %alo, %blo;
	mad.lo.cc.u32 	%r1, %alo, %bhi, %r1;
	madc.hi.u32 	%r2, %alo, %bhi, 0;
	mad.lo.cc.u32 	%r1, %ahi, %blo, %r1;
	madc.hi.cc.u32 	%r2, %ahi, %blo, %r2;
	madc.hi.u32 	%r3, %ahi, %bhi, 0;
	mad.lo.cc.u32 	%r2, %ahi, %bhi, %r2;
	addc.u32 	%r3, %r3, 0;
	mov.b64 	%rd52, {%r0,%r1};
	mov.b64 	%rd53, {%r2,%r3};
	}
	setp.gt.s64 	%p9, %rd53, 0;
	{
	.reg .u32 %r0, %r1, %r2, %r3, %a0, %a1, %a2, %a3, %b0, %b1, %b2, %b3;
	mov.b64 	{%a0,%a1}, %rd52;
	mov.b64 	{%a2,%a3}, %rd53;
	mov.b64 	{%b0,%b1}, %rd52;
	mov.b64 	{%b2,%b3}, %rd53;
	add.cc.u32 	%r0, %a0, %b0;
	addc.cc.u32 	%r1, %a1, %b1;
	addc.cc.u32 	%r2, %a2, %b2;
	addc.u32 	%r3, %a3, %b3;
	mov.b64 	%rd54, {%r0,%r1};
	mov.b64 	%rd55, {%r2,%r3};
	}
	selp.b64 	%rd56, %rd55, %rd53, %p9;
	selp.s64 	%rd57, -1, 0, %p9;
	sub.s64 	%rd58, %rd57, %rd15;
	cvt.u64.u32 	%rd59, %r17;
	shl.b64 	%rd60, %rd59, 32;
	add.s64 	%rd61, %rd56, 1;
	shr.u64 	%rd62, %rd61, 10;
	add.s64 	%rd63, %rd62, 1;
	shr.u64 	%rd64, %rd63, 1;
	shl.b64 	%rd65, %rd58, 52;
	add.s64 	%rd66, %rd65, %rd64;
	add.s64 	%rd67, %rd66, 4602678819172646912;
	or.b64  	%rd68, %rd67, %rd60;
	mov.b64 	%fd4, %rd68;
$L__BB1_9:
	st.param.f64 	[func_retval0], %fd4;
	st.param.b32 	[func_retval0+8], %r46;
	ret;

}
.func  (.param .b64 func_retval0) __internal_accurate_pow(
	.param .b64 __internal_accurate_pow_param_0
)
{
	.reg .pred 	%p<8>;
	.reg .b32 	%r<49>;
	.reg .b32 	%f<3>;
	.reg .b64 	%fd<109>;

	ld.param.f64 	%fd10, [__internal_accurate_pow_param_0];
	{
	.reg .b32 %temp; 
	mov.b64 	{%temp, %r46}, %fd10;
	}
	{
	.reg .b32 %temp; 
	mov.b64 	{%r45, %temp}, %fd10;
	}
	shr.u32 	%r47, %r46, 20;
	setp.gt.u32 	%p1, %r46, 1048575;
	@%p1 bra 	$L__BB2_2;
	mul.f64 	%fd11, %fd10, 0d4350000000000000;
	{
	.reg .b32 %temp; 
	mov.b64 	{%temp, %r46}, %fd11;
	}
	{
	.reg .b32 %temp; 
	mov.b64 	{%r45, %temp}, %fd11;
	}
	shr.u32 	%r16, %r46, 20;
	add.s32 	%r47, %r16, -54;
$L__BB2_2:
	add.s32 	%r48, %r47, -1023;
	and.b32  	%r17, %r46, -2146435073;
	or.b32  	%r18, %r17, 1072693248;
	mov.b64 	%fd107, {%r45, %r18};
	setp.lt.u32 	%p2, %r18, 1073127583;
	@%p2 bra 	$L__BB2_4;
	{
	.reg .b32 %temp; 
	mov.b64 	{%r19, %temp}, %fd107;
	}
	{
	.reg .b32 %temp; 
	mov.b64 	{%temp, %r20}, %fd107;
	}
	add.s32 	%r21, %r20, -1048576;
	mov.b64 	%fd107, {%r19, %r21};
	add.s32 	%r48, %r47, -1022;
$L__BB2_4:
	add.f64 	%fd12, %fd107, 0dBFF0000000000000;
	add.f64 	%fd13, %fd107, 0d3FF0000000000000;
	rcp.approx.ftz.f64 	%fd14, %fd13;
	neg.f64 	%fd15, %fd13;
	fma.rn.f64 	%fd16, %fd15, %fd14, 0d3FF0000000000000;
	fma.rn.f64 	%fd17, %fd16, %fd16, %fd16;
	fma.rn.f64 	%fd18, %fd17, %fd14, %fd14;
	mul.f64 	%fd19, %fd12, %fd18;
	fma.rn.f64 	%fd20, %fd12, %fd18, %fd19;
	mul.f64 	%fd21, %fd20, %fd20;
	fma.rn.f64 	%fd22, %fd21, 0d3EB0F5FF7D2CAFE2, 0d3ED0F5D241AD3B5A;
	fma.rn.f64 	%fd23, %fd22, %fd21, 0d3EF3B20A75488A3F;
	fma.rn.f64 	%fd24, %fd23, %fd21, 0d3F1745CDE4FAECD5;
	fma.rn.f64 	%fd25, %fd24, %fd21, 0d3F3C71C7258A578B;
	fma.rn.f64 	%fd26, %fd25, %fd21, 0d3F6249249242B910;
	fma.rn.f64 	%fd27, %fd26, %fd21, 0d3F89999999999DFB;
	sub.f64 	%fd28, %fd12, %fd20;
	add.f64 	%fd29, %fd28, %fd28;
	neg.f64 	%fd30, %fd20;
	fma.rn.f64 	%fd31, %fd30, %fd12, %fd29;
	mul.f64 	%fd32, %fd18, %fd31;
	fma.rn.f64 	%fd33, %fd21, %fd27, 0d3FB5555555555555;
	mov.f64 	%fd34, 0d3FB5555555555555;
	sub.f64 	%fd35, %fd34, %fd33;
	fma.rn.f64 	%fd36, %fd21, %fd27, %fd35;
	add.f64 	%fd37, %fd36, 0dBC46A4CB00B9E7B0;
	add.f64 	%fd38, %fd33, %fd37;
	sub.f64 	%fd39, %fd33, %fd38;
	add.f64 	%fd40, %fd37, %fd39;
	mul.rn.f64 	%fd41, %fd20, %fd20;
	neg.f64 	%fd42, %fd41;
	fma.rn.f64 	%fd43, %fd20, %fd20, %fd42;
	{
	.reg .b32 %temp; 
	mov.b64 	{%r22, %temp}, %fd32;
	}
	{
	.reg .b32 %temp; 
	mov.b64 	{%temp, %r23}, %fd32;
	}
	add.s32 	%r24, %r23, 1048576;
	mov.b64 	%fd44, {%r22, %r24};
	fma.rn.f64 	%fd45, %fd20, %fd44, %fd43;
	mul.rn.f64 	%fd46, %fd41, %fd20;
	neg.f64 	%fd47, %fd46;
	fma.rn.f64 	%fd48, %fd41, %fd20, %fd47;
	fma.rn.f64 	%fd49, %fd41, %fd32, %fd48;
	fma.rn.f64 	%fd50, %fd45, %fd20, %fd49;
	mul.rn.f64 	%fd51, %fd38, %fd46;
	neg.f64 	%fd52, %fd51;
	fma.rn.f64 	%fd53, %fd38, %fd46, %fd52;
	fma.rn.f64 	%fd54, %fd38, %fd50, %fd53;
	fma.rn.f64 	%fd55, %fd40, %fd46, %fd54;
	add.f64 	%fd56, %fd51, %fd55;
	sub.f64 	%fd57, %fd51, %fd56;
	add.f64 	%fd58, %fd55, %fd57;
	add.f64 	%fd59, %fd20, %fd56;
	sub.f64 	%fd60, %fd20, %fd59;
	add.f64 	%fd61, %fd56, %fd60;
	add.f64 	%fd62, %fd58, %fd61;
	add.f64 	%fd63, %fd32, %fd62;
	add.f64 	%fd64, %fd59, %fd63;
	sub.f64 	%fd65, %fd59, %fd64;
	add.f64 	%fd66, %fd63, %fd65;
	xor.b32  	%r25, %r48, -2147483648;
	mov.b32 	%r26, 1127219200;
	mov.b64 	%fd67, {%r25, %r26};
	mov.b32 	%r27, -2147483648;
	mov.b64 	%fd68, {%r27, %r26};
	sub.f64 	%fd69, %fd67, %fd68;
	fma.rn.f64 	%fd70, %fd69, 0d3FE62E42FEFA39EF, %fd64;
	fma.rn.f64 	%fd71, %fd69, 0dBFE62E42FEFA39EF, %fd70;
	sub.f64 	%fd72, %fd71, %fd64;
	sub.f64 	%fd73, %fd66, %fd72;
	fma.rn.f64 	%fd74, %fd69, 0d3C7ABC9E3B39803F, %fd73;
	add.f64 	%fd75, %fd70, %fd74;
	sub.f64 	%fd76, %fd70, %fd75;
	add.f64 	%fd77, %fd74, %fd76;
	mov.f64 	%fd78, 0d4000000000000000;
	{
	.reg .b32 %temp; 
	mov.b64 	{%temp, %r28}, %fd78;
	}
	{
	.reg .b32 %temp; 
	mov.b64 	{%r29, %temp}, %fd78;
	}
	shl.b32 	%r30, %r28, 1;
	setp.gt.u32 	%p3, %r30, -33554433;
	and.b32  	%r31, %r28, -15728641;
	selp.b32 	%r32, %r31, %r28, %p3;
	mov.b64 	%fd79, {%r29, %r32};
	mul.rn.f64 	%fd80, %fd75, %fd79;
	neg.f64 	%fd81, %fd80;
	fma.rn.f64 	%fd82, %fd75, %fd79, %fd81;
	fma.rn.f64 	%fd83, %fd77, %fd79, %fd82;
	add.f64 	%fd4, %fd80, %fd83;
	sub.f64 	%fd84, %fd80, %fd4;
	add.f64 	%fd5, %fd83, %fd84;
	fma.rn.f64 	%fd85, %fd4, 0d3FF71547652B82FE, 0d4338000000000000;
	{
	.reg .b32 %temp; 
	mov.b64 	{%r13, %temp}, %fd85;
	}
	mov.f64 	%fd86, 0dC338000000000000;
	add.rn.f64 	%fd87, %fd85, %fd86;
	fma.rn.f64 	%fd88, %fd87, 0dBFE62E42FEFA39EF, %fd4;
	fma.rn.f64 	%fd89, %fd87, 0dBC7ABC9E3B39803F, %fd88;
	fma.rn.f64 	%fd90, %fd89, 0d3E5ADE1569CE2BDF, 0d3E928AF3FCA213EA;
	fma.rn.f64 	%fd91, %fd90, %fd89, 0d3EC71DEE62401315;
	fma.rn.f64 	%fd92, %fd91, %fd89, 0d3EFA01997C89EB71;
	fma.rn.f64 	%fd93, %fd92, %fd89, 0d3F2A01A014761F65;
	fma.rn.f64 	%fd94, %fd93, %fd89, 0d3F56C16C1852B7AF;
	fma.rn.f64 	%fd95, %fd94, %fd89, 0d3F81111111122322;
	fma.rn.f64 	%fd96, %fd95, %fd89, 0d3FA55555555502A1;
	fma.rn.f64 	%fd97, %fd96, %fd89, 0d3FC5555555555511;
	fma.rn.f64 	%fd98, %fd97, %fd89, 0d3FE000000000000B;
	fma.rn.f64 	%fd99, %fd98, %fd89, 0d3FF0000000000000;
	fma.rn.f64 	%fd100, %fd99, %fd89, 0d3FF0000000000000;
	{
	.reg .b32 %temp; 
	mov.b64 	{%r14, %temp}, %fd100;
	}
	{
	.reg .b32 %temp; 
	mov.b64 	{%temp, %r15}, %fd100;
	}
	shl.b32 	%r33, %r13, 20;
	add.s32 	%r34, %r33, %r15;
	mov.b64 	%fd108, {%r14, %r34};
	{
	.reg .b32 %temp; 
	mov.b64 	{%temp, %r35}, %fd4;
	}
	mov.b32 	%f2, %r35;
	abs.f32 	%f1, %f2;
	setp.lt.f32 	%p4, %f1, 0f4086232B;
	@%p4 bra 	$L__BB2_7;
	setp.lt.f64 	%p5, %fd4, 0d0000000000000000;
	add.f64 	%fd101, %fd4, 0d7FF0000000000000;
	selp.f64 	%fd108, 0d0000000000000000, %fd101, %p5;
	setp.geu.f32 	%p6, %f1, 0f40874800;
	@%p6 bra 	$L__BB2_7;
	shr.u32 	%r36, %r13, 31;
	add.s32 	%r37, %r13, %r36;
	shr.s32 	%r38, %r37, 1;
	shl.b32 	%r39, %r38, 20;
	add.s32 	%r40, %r15, %r39;
	mov.b64 	%fd102, {%r14, %r40};
	sub.s32 	%r41, %r13, %r38;
	shl.b32 	%r42, %r41, 20;
	add.s32 	%r43, %r42, 1072693248;
	mov.b32 	%r44, 0;
	mov.b64 	%fd103, {%r44, %r43};
	mul.f64 	%fd108, %fd103, %fd102;
$L__BB2_7:
	abs.f64 	%fd104, %fd108;
	setp.eq.f64 	%p7, %fd104, 0d7FF0000000000000;
	fma.rn.f64 	%fd105, %fd108, %fd5, %fd108;
	selp.f64 	%fd106, %fd108, %fd105, %p7;
	st.param.f64 	[func_retval0], %fd106;
	ret;

}


// ===== COMPILED SASS (sm_100) =====

	.target	sm_100

	.elftype	@"ET_EXEC"


//--------------------- .note.nv.tkinfo           --------------------------
	.section	.note.nv.tkinfo,"",@"SHT_NOTE"
	.sectionflags	@"SHF_NOTE_NV_TKINFO"
	.tkinfo
        /*0018*/ 	.word	0x00000002
        /*0030*/ 	.string	""
        /*0030*/ 	.string	"ptxas"
        /*0030*/ 	.string	"Cuda compilation tools, release 13.0, V13.0.88"
        /*0030*/ 	.string	"Build cuda_13.0.r13.0/compiler.36424714_0"
        /*0030*/ 	.string	"-arch sm_100 -m 64 "



//--------------------- .note.nv.cuinfo           --------------------------
	.section	.note.nv.cuinfo,"",@"SHT_NOTE"
	.sectionflags	@"SHF_NOTE_NV_CUINFO"
        /*0018*/ 	.short	0x0002
        /*001a*/ 	.short	0x0064
        /*001c*/ 	.short	0x0082
	.zero		2


//--------------------- .nv.info                  --------------------------
	.section	.nv.info,"",@"SHT_CUDA_INFO"
	.align	4


	//----- nvinfo : EIATTR_REGCOUNT
	.align		4
        /*0000*/ 	.byte	0x04, 0x2f
        /*0002*/ 	.short	(.L_3 - .L_2)
	.align		4
.L_2:
        /*0004*/ 	.word	index@(_Z14calculateValuePdS_P11VarsToSharemb)
        /*0008*/ 	.word	0x00000028


	//----- nvinfo : EIATTR_FRAME_SIZE
	.align		4
.L_3:
        /*000c*/ 	.byte	0x04, 0x11
        /*000e*/ 	.short	(.L_5 - .L_4)
	.align		4
.L_4:
        /*0010*/ 	.word	index@($_Z14calculateValuePdS_P11VarsToSharemb$__internal_trig_reduction_slowpathd)
        /*0014*/ 	.word	0x00000028


	//----- nvinfo : EIATTR_FRAME_SIZE
	.align		4
.L_5:
        /*0018*/ 	.byte	0x04, 0x11
        /*001a*/ 	.short	(.L_7 - .L_6)
	.align		4
.L_6:
        /*001c*/ 	.word	index@($_Z14calculateValuePdS_P11VarsToSharemb$__internal_accurate_pow)
        /*0020*/ 	.word	0x00000028


	//----- nvinfo : EIATTR_FRAME_SIZE
	.align		4
.L_7:
        /*0024*/ 	.byte	0x04, 0x11
        /*0026*/ 	.short	(.L_9 - .L_8)
	.align		4
.L_8:
        /*0028*/ 	.word	index@($__internal_0_$__cuda_sm20_dsqrt_rn_f64_mediumpath_v1)
        /*002c*/ 	.word	0x00000028


	//----- nvinfo : EIATTR_FRAME_SIZE
	.align		4
.L_9:
        /*0030*/ 	.byte	0x04, 0x11
        /*0032*/ 	.short	(.L_11 - .L_10)
	.align		4
.L_10:
        /*0034*/ 	.word	index@(_Z14calculateValuePdS_P11VarsToSharemb)
        /*0038*/ 	.word	0x00000028


	//----- nvinfo : EIATTR_MIN_STACK_SIZE
	.align		4
.L_11:
        /*003c*/ 	.byte	0x04, 0x12
        /*003e*/ 	.short	(.L_13 - .L_12)
	.align		4
.L_12:
        /*0040*/ 	.word	index@(_Z14calculateValuePdS_P11VarsToSharemb)
        /*0044*/ 	.word	0x00000028
.L_13:


//--------------------- .nv.compat                --------------------------
	.section	.nv.compat,"",@"SHT_CUDA_COMPAT_INFO"
	.align	4
        /*0000*/ 	.byte	0x02, 0x09, 0x00, 0x00, 0x02, 0x02, 0x01, 0x00, 0x02, 0x05, 0x05, 0x00, 0x03, 0x07, 0x01, 0x01
        /*0010*/ 	.byte	0x02, 0x03, 0x00, 0x00, 0x02, 0x06, 0x01, 0x00, 0x04, 0x0b, 0x08, 0x00, 0x01, 0x00, 0x00, 0x00
        /*0020*/ 	.byte	0x00, 0x00, 0x00, 0x00


//--------------------- .nv.info._Z14calculateValuePdS_P11VarsToSharemb --------------------------
	.section	.nv.info._Z14calculateValuePdS_P11VarsToSharemb,"",@"SHT_CUDA_INFO"
	.sectionflags	@""
	.align	4


	//----- nvinfo : EIATTR_CUDA_API_VERSION
	.align		4
        /*0000*/ 	.byte	0x04, 0x37
        /*0002*/ 	.short	(.L_15 - .L_14)
.L_14:
        /*0004*/ 	.word	0x00000082


	//----- nvinfo : EIATTR_KPARAM_INFO
	.align		4
.L_15:
        /*0008*/ 	.byte	0x04, 0x17
        /*000a*/ 	.short	(.L_17 - .L_16)
.L_16:
        /*000c*/ 	.word	0x00000000
        /*0010*/ 	.short	0x0004
        /*0012*/ 	.short	0x0020
        /*0014*/ 	.byte	0x00, 0xf0, 0x05, 0x00


	//----- nvinfo : EIATTR_KPARAM_INFO
	.align		4
.L_17:
        /*0018*/ 	.byte	0x04, 0x17
        /*001a*/ 	.short	(.L_19 - .L_18)
.L_18:
        /*001c*/ 	.word	0x00000000
        /*0020*/ 	.short	0x0003
        /*0022*/ 	.short	0x0018
        /*0024*/ 	.byte	0x00, 0xf0, 0x21, 0x00


	//----- nvinfo : EIATTR_KPARAM_INFO
	.align		4
.L_19:
        /*0028*/ 	.byte	0x04, 0x17
        /*002a*/ 	.short	(.L_21 - .L_20)
.L_20:
        /*002c*/ 	.word	0x00000000
        /*0030*/ 	.short	0x0002
        /*0032*/ 	.short	0x0010
        /*0034*/ 	.byte	0x00, 0xf5, 0x21, 0x00


	//----- nvinfo : EIATTR_KPARAM_INFO
	.align		4
.L_21:
        /*0038*/ 	.byte	0x04, 0x17
        /*003a*/ 	.short	(.L_23 - .L_22)
.L_22:
        /*003c*/ 	.word	0x00000000
        /*0040*/ 	.short	0x0001
        /*0042*/ 	.short	0x0008
        /*0044*/ 	.byte	0x00, 0xf5, 0x21, 0x00


	//----- nvinfo : EIATTR_KPARAM_INFO
	.align		4
.L_23:
        /*0048*/ 	.byte	0x04, 0x17
        /*004a*/ 	.short	(.L_25 - .L_24)
.L_24:
        /*004c*/ 	.word	0x00000000
        /*0050*/ 	.short	0x0000
        /*0052*/ 	.short	0x0000
        /*0054*/ 	.byte	0x00, 0xf5, 0x21, 0x00


	//----- nvinfo : EIATTR_SPARSE_MMA_MASK
	.align		4
.L_25:
        /*0058*/ 	.byte	0x03, 0x50
        /*005a*/ 	.short	0x0000


	//----- nvinfo : EIATTR_MAXREG_COUNT
	.align		4
        /*005c*/ 	.byte	0x03, 0x1b
        /*005e*/ 	.short	0x00ff


	//----- nvinfo : EIATTR_NUM_BARRIERS
	.align		4
        /*0060*/ 	.byte	0x02, 0x4c
        /*0062*/ 	.byte	0x01
	.zero		1


	//----- nvinfo : EIATTR_EXTERNS
	.align		4
        /*0064*/ 	.byte	0x04, 0x0f
        /*0066*/ 	.short	(.L_27 - .L_26)


	//   ....[0]....
	.align		4
.L_26:
        /*0068*/ 	.word	index@(malloc)


	//   ....[1]....
	.align		4
        /*006c*/ 	.word	index@(free)


	//----- nvinfo : EIATTR_MERCURY_ISA_VERSION
	.align		4
.L_27:
        /*0070*/ 	.byte	0x03, 0x5f
        /*0072*/ 	.short	0x0101


	//----- nvinfo : EIATTR_VRC_CTA_INIT_COUNT
	.align		4
        /*0074*/ 	.byte	0x02, 0x4a
	.zero		1
	.zero		1


	//----- nvinfo : EIATTR_SYSCALL_OFFSETS
	.align		4
        /*0078*/ 	.byte	0x04, 0x46
        /*007a*/ 	.short	(.L_29 - .L_28)


	//   ....[0]....
.L_28:
        /*007c*/ 	.word	0x00000070


	//   ....[1]....
        /*0080*/ 	.word	0x00005c20


	//----- nvinfo : EIATTR_EXIT_INSTR_OFFSETS
	.align		4
.L_29:
        /*0084*/ 	.byte	0x04, 0x1c
        /*0086*/ 	.short	(.L_31 - .L_30)


	//   ....[0]....
.L_30:
        /*0088*/ 	.word	0x00005c30


	//----- nvinfo : EIATTR_INDIRECT_BRANCH_TARGETS
	.align		4
.L_31:
        /*008c*/ 	.byte	0x04, 0x34
        /*008e*/ 	.short	(.L_33 - .L_32)


	//   ....[0]....
.L_32:
        /*0090*/ 	.word	.L_x_72@srel
        /*0094*/ 	.short	0x0
        /*0096*/ 	.short	0x0
        /*0098*/ 	.word	0x3
        /*009c*/ 	.word	.L_x_73@srel
        /*00a0*/ 	.word	.L_x_74@srel
        /*00a4*/ 	.word	.L_x_12@srel


	//   ....[1]....
        /*00a8*/ 	.word	.L_x_76@srel
        /*00ac*/ 	.short	0x0
        /*00ae*/ 	.short	0x0
        /*00b0*/ 	.word	0x3
        /*00b4*/ 	.word	.L_x_77@srel
        /*00b8*/ 	.word	.L_x_78@srel
        /*00bc*/ 	.word	.L_x_12@srel


	//----- nvinfo : EIATTR_CRS_STACK_SIZE
	.align		4
.L_33:
        /*00c0*/ 	.byte	0x04, 0x1e
        /*00c2*/ 	.short	(.L_35 - .L_34)
.L_34:
        /*00c4*/ 	.word	0x00000000


	//----- nvinfo : EIATTR_CBANK_PARAM_SIZE
	.align		4
.L_35:
        /*00c8*/ 	.byte	0x03, 0x19
        /*00ca*/ 	.short	0x0021


	//----- nvinfo : EIATTR_PARAM_CBANK
	.align		4
        /*00cc*/ 	.byte	0x04, 0x0a
        /*00ce*/ 	.short	(.L_37 - .L_36)
	.align		4
.L_36:
        /*00d0*/ 	.word	index@(.nv.constant0._Z14calculateValuePdS_P11VarsToSharemb)
        /*00d4*/ 	.short	0x0380
        /*00d6*/ 	.short	0x0021


	//----- nvinfo : EIATTR_SW_WAR
	.align		4
.L_37:
        /*00d8*/ 	.byte	0x04, 0x36
        /*00da*/ 	.short	(.L_39 - .L_38)
.L_38:
        /*00dc*/ 	.word	0x00000008
.L_39:


//--------------------- .nv.callgraph             --------------------------
	.section	.nv.callgraph,"",@"SHT_CUDA_CALLGRAPH"
	.align	4
	.sectionentsize	8
	.align		4
        /*0000*/ 	.word	0x00000000
	.align		4
        /*0004*/ 	.word	0xffffffff
	.align		4
        /*0008*/ 	.word	index@(_Z14calculateValuePdS_P11VarsToSharemb)
	.align		4
        /*000c*/ 	.word	index@(free)
	.align		4
        /*0010*/ 	.word	index@(_Z14calculateValuePdS_P11VarsToSharemb)
	.align		4
        /*0014*/ 	.word	index@(malloc)
	.align		4
        /*0018*/ 	.word	0x00000000
	.align		4
        /*001c*/ 	.word	0xfffffffe
	.align		4
        /*0020*/ 	.word	0x00000000
	.align		4
        /*0024*/ 	.word	0xfffffffd
	.align		4
        /*0028*/ 	.word	0x00000000
	.align		4
        /*002c*/ 	.word	0xfffffffc


//--------------------- .nv.constant4             --------------------------
	.section	.nv.constant4,"a",@progbits
	.align	8
	.align		8
.nv.constant4:
        /*0000*/ 	.dword	malloc
	.align		8
        /*0008*/ 	.dword	free
	.align		8
        /*0010*/ 	.dword	__cudart_i2opi_d
	.align		8
        /*0018*/ 	.dword	__cudart_sin_cos_coeffs


//--------------------- .nv.constant2._Z14calculateValuePdS_P11VarsToSharemb --------------------------
	.section	.nv.constant2._Z14calculateValuePdS_P11VarsToSharemb,"a",@progbits
	.sectionflags	@""
	.align	4
.nv.constant2._Z14calculateValuePdS_P11VarsToSharemb:
        /*0000*/ 	.byte	0x70, 0x1e, 0x00, 0x00, 0x80, 0x19, 0x00, 0x00, 0x70, 0x2a, 0x00, 0x00, 0xd0, 0x28, 0x00, 0x00
        /*0010*/ 	.byte	0xe0, 0x23, 0x00, 0x00, 0x70, 0x2a, 0x00, 0x00


//--------------------- .text._Z14calculateValuePdS_P11VarsToSharemb --------------------------
	.section	.text._Z14calculateValuePdS_P11VarsToSharemb,"ax",@progbits
	.align	128
        .global         _Z14calculateValuePdS_P11VarsToSharemb
        .type           _Z14calculateValuePdS_P11VarsToSharemb,@function
        .size           _Z14calculateValuePdS_P11VarsToSharemb,(.L_x_82 - _Z14calculateValuePdS_P11VarsToSharemb)
        .other          _Z14calculateValuePdS_P11VarsToSharemb,@"STO_CUDA_ENTRY STV_DEFAULT"
_Z14calculateValuePdS_P11VarsToSharemb:
.text._Z14calculateValuePdS_P11VarsToSharemb:
[----:B------:R-:W0:Y:S01]  /*0000*/  LDC R1, c[0x0][0x37c] ;  /* 0x0000df00ff017b82 */ /* 0x000e220000000800 */
[----:B------:R-:W-:Y:S01]  /*0010*/  MOV R0, 0x0 ;  /* 0x0000000000007802 */ /* 0x000fe20000000f00 */
[----:B0-----:R-:W-:Y:S02]  /*0020*/  VIADD R1, R1, 0xffffffd8 ;  /* 0xffffffd801017836 */ /* 0x001fe40000000000 */
[----:B------:R-:W-:-:S04]  /*0030*/  IMAD.MOV.U32 R4, RZ, RZ, 0x28 ;  /* 0x00000028ff047424 */ /* 0x000fc800078e00ff */
[----:B------:R0:W1:Y:S01]  /*0040*/  LDC.64 R2, c[0x4][R0] ;  /* 0x0100000000027b82 */ /* 0x0000620000000a00 */
[----:B------:R-:W-:-:S07]  /*0050*/  IMAD.MOV.U32 R5, RZ, RZ, RZ ;  /* 0x000000ffff057224 */ /* 0x000fce00078e00ff */
[----:B------:R-:W-:-:S07]  /*0060*/  LEPC R20, `(.L_x_0) ;  /* 0x000000001014794e */ /* 0x000fce0000000000 */
[----:B01----:R-:W-:Y:S05]  /*0070*/  CALL.ABS.NOINC R2 ;  /* 0x0000000002007343 */ /* 0x003fea0003c00000 */
.L_x_0:
[----:B------:R-:W0:Y:S01]  /*0080*/  S2R R0, SR_TID.X ;  /* 0x0000000000007919 */ /* 0x000e220000002100 */
[----:B------:R-:W1:Y:S08]  /*0090*/  LDC.64 R2, c[0x0][0x398] ;  /* 0x0000e600ff027b82 */ /* 0x000e700000000a00 */
[----:B------:R-:W2:Y:S01]  /*00a0*/  LDC.64 R6, c[0x0][0x358] ;  /* 0x0000d600ff067b82 */ /* 0x000ea20000000a00 */
[----:B-1----:R-:W-:-:S02]  /*00b0*/  ISETP.NE.U32.AND P0, PT, R2, RZ, PT ;  /* 0x000000ff0200720c */ /* 0x002fc40003f05070 */
[----:B------:R-:W-:Y:S02]  /*00c0*/  LOP3.LUT R2, R2, 0x3, RZ, 0xc0, !PT ;  /* 0x0000000302027812 */ /* 0x000fe400078ec0ff */
[----:B------:R-:W-:-:S04]  /*00d0*/  ISETP.NE.AND.EX P0, PT, R3, RZ, PT, P0 ;  /* 0x000000ff0300720c */ /* 0x000fc80003f05300 */
[----:B0-2---:R-:W-:-:S13]  /*00e0*/  ISETP.NE.OR P0, PT, R0, RZ, !P0 ;  /* 0x000000ff0000720c */ /* 0x005fda0004705670 */
.L_x_58:
[----:B------:R-:W-:Y:S01]  /*00f0*/  ISETP.NE.AND P1, PT, R0, RZ, PT ;  /* 0x000000ff0000720c */ /* 0x000fe20003f25270 */
[----:B------:R-:W-:-:S12]  /*0100*/  YIELD ;  /* 0x0000000000007946 */ /* 0x000fd80003800000 */
[----:B01234-:R-:W-:Y:S05]  /*0110*/  @P1 BRA `(.L_x_1) ;  /* 0x0000001400f81947 */ /* 0x01ffea0003800000 */
[----:B------:R-:W0:Y:S02]  /*0120*/  LDCU.U8 UR4, c[0x0][0x3a0] ;  /* 0x00007400ff0477ac */ /* 0x000e240008000000 */
[----:B0-----:R-:W-:-:S04]  /*0130*/  UPRMT UR4, UR4, 0x8880, URZ ;  /* 0x0000888004047896 */ /* 0x001fc800080000ff */
[----:B------:R-:W-:-:S09]  /*0140*/  UISETP.NE.AND UP0, UPT, UR4, URZ, UPT ;  /* 0x000000ff0400728c */ /* 0x000fd2000bf05270 */
[----:B------:R-:W-:Y:S05]  /*0150*/  BRA.U !UP0, `(.L_x_2) ;  /* 0x0000001108a47547 */ /* 0x000fea000b800000 */
[----:B------:R-:W0:Y:S01]  /*0160*/  LDC.64 R10, c[0x0][0x390] ;  /* 0x0000e400ff0a7b82 */ /* 0x000e220000000a00 */
[C---:B------:R-:W-:Y:S02]  /*0170*/  R2UR UR4, R6.reuse ;  /* 0x00000000060472ca */ /* 0x040fe400000e0000 */
[C---:B------:R-:W-:Y:S02]  /*0180*/  R2UR UR5, R7.reuse ;  /* 0x00000000070572ca */ /* 0x040fe400000e0000 */
[----:B------:R-:W-:Y:S02]  /*0190*/  R2UR UR6, R6 ;  /* 0x00000000060672ca */ /* 0x000fe400000e0000 */
[----:B------:R-:W-:Y:S01]  /*01a0*/  R2UR UR7, R7 ;  /* 0x00000000070772ca */ /* 0x000fe200000e0000 */
[----:B------:R-:W1:Y:S08]  /*01b0*/  LDC.64 R8, c[0x0][0x380] ;  /* 0x0000e000ff087b82 */ /* 0x000e700000000a00 */
[----:B0-----:R-:W2:Y:S04]  /*01c0*/  LDG.E.64 R32, desc[UR4][R10.64+0x28] ;  /* 0x000028040a207981 */ /* 0x001ea8000c1e1b00 */
[----:B-1----:R-:W3:Y:S04]  /*01d0*/  LDG.E.64 R28, desc[UR6][R8.64+0x18] ;  /* 0x00001806081c7981 */ /* 0x002ee8000c1e1b00 */
[----:B------:R0:W5:Y:S04]  /*01e0*/  LDG.E.64 R26, desc[UR4][R8.64] ;  /* 0x00000004081a7981 */ /* 0x000168000c1e1b00 */
[----:B------:R0:W5:Y:S01]  /*01f0*/  LDG.E.64 R20, desc[UR6][R8.64+0x10] ;  /* 0x0000100608147981 */ /* 0x000162000c1e1b00 */
[----:B--2---:R-:W-:-:S08]  /*0200*/  DMUL R32, R32, 3 ;  /* 0x4008000020207828 */ /* 0x004fd00000000000 */
[----:B---3--:R-:W-:-:S08]  /*0210*/  DFMA R30, R32, 0.5, -R28 ;  /* 0x3fe00000201e782b */ /* 0x008fd0000000081c */
[----:B------:R-:W-:-:S14]  /*0220*/  DSETP.NEU.AND P1, PT, |R30|, +INF , PT ;  /* 0x7ff000001e00742a */ /* 0x000fdc0003f2d200 */
[----:B------:R-:W-:Y:S01]  /*0230*/  @!P1 DMUL R36, RZ, R30 ;  /* 0x0000001eff249228 */ /* 0x000fe20000000000 */
[----:B------:R-:W-:Y:S01]  /*0240*/  @!P1 IMAD.MOV.U32 R3, RZ, RZ, 0x1 ;  /* 0x00000001ff039424 */ /* 0x000fe200078e00ff */
[----:B0-----:R-:W-:Y:S09]  /*0250*/  @!P1 BRA `(.L_x_3) ;  /* 0x0000000000649947 */ /* 0x001ff20003800000 */
[----:B------:R-:W-:Y:S01]  /*0260*/  UMOV UR4, 0x6dc9c883 ;  /* 0x6dc9c88300047882 */ /* 0x000fe20000000000 */
[----:B------:R-:W-:Y:S01]  /*0270*/  UMOV UR5, 0x3fe45f30 ;  /* 0x3fe45f3000057882 */ /* 0x000fe20000000000 */
[C---:B------:R-:W-:Y:S02]  /*0280*/  DSETP.GE.AND P1, PT, |R30|.reuse, 2.14748364800000000000e+09, PT ;  /* 0x41e000001e00742a */ /* 0x040fe40003f26200 */
[----:B------:R-:W-:Y:S01]  /*0290*/  DMUL R8, R30, UR4 ;  /* 0x000000041e087c28 */ /* 0x000fe20008000000 */
[----:B------:R-:W-:Y:S01]  /*02a0*/  UMOV UR4, 0x54442d18 ;  /* 0x54442d1800047882 */ /* 0x000fe20000000000 */
[----:B------:R-:W-:-:S04]  /*02b0*/  UMOV UR5, 0x3ff921fb ;  /* 0x3ff921fb00057882 */ /* 0x000fc80000000000 */
[----:B------:R-:W0:Y:S08]  /*02c0*/  F2I.F64 R3, R8 ;  /* 0x0000000800037311 */ /* 0x000e300000301100 */
[----:B0-----:R-:W0:Y:S02]  /*02d0*/  I2F.F64 R36, R3 ;  /* 0x0000000300247312 */ /* 0x001e240000201c00 */
[----:B0-----:R-:W-:Y:S01]  /*02e0*/  DFMA R10, R36, -UR4, R30 ;  /* 0x80000004240a7c2b */ /* 0x001fe2000800001e */
[----:B------:R-:W-:Y:S01]  /*02f0*/  UMOV UR4, 0x33145c00 ;  /* 0x33145c0000047882 */ /* 0x000fe20000000000 */
[----:B------:R-:W-:-:S06]  /*0300*/  UMOV UR5, 0x3c91a626 ;  /* 0x3c91a62600057882 */ /* 0x000fcc0000000000 */
[----:B------:R-:W-:Y:S01]  /*0310*/  DFMA R10, R36, -UR4, R10 ;  /* 0x80000004240a7c2b */ /* 0x000fe2000800000a */
[----:B------:R-:W-:Y:S01]  /*0320*/  UMOV UR4, 0x252049c0 ;  /* 0x252049c000047882 */ /* 0x000fe20000000000 */
[----:B------:R-:W-:-:S06]  /*0330*/  UMOV UR5, 0x397b839a ;  /* 0x397b839a00057882 */ /* 0x000fcc0000000000 */
[----:B------:R-:W-:Y:S01]  /*0340*/  DFMA R36, R36, -UR4, R10 ;  /* 0x8000000424247c2b */ /* 0x000fe2000800000a */
[----:B------:R-:W-:Y:S10]  /*0350*/  @!P1 BRA `(.L_x_4) ;  /* 0x0000000000209947 */ /* 0x000ff40003800000 */
[----:B------:R-:W-:Y:S01]  /*0360*/  BSSY.RECONVERGENT B0, `(.L_x_5) ;  /* 0x0000005000007945 */ /* 0x000fe20003800200 */
[----:B------:R-:W-:Y:S01]  /*0370*/  IMAD.MOV.U32 R16, RZ, RZ, R30 ;  /* 0x000000ffff107224 */ /* 0x000fe200078e001e */
[----:B------:R-:W-:Y:S01]  /*0380*/  MOV R34, 0x3b0 ;  /* 0x000003b000227802 */ /* 0x000fe20000000f00 */
[----:B------:R-:W-:-:S07]  /*0390*/  IMAD.MOV.U32 R17, RZ, RZ, R31 ;  /* 0x000000ffff117224 */ /* 0x000fce00078e001f */
[----:B-----5:R-:W-:Y:S05]  /*03a0*/  CALL.REL.NOINC `($_Z14calculateValuePdS_P11VarsToSharemb$__internal_trig_reduction_slowpathd) ;  /* 0x0000006400787944 */ /* 0x020fea0003c00000 */
[----:B------:R-:W-:Y:S05]  /*03b0*/  BSYNC.RECONVERGENT B0 ;  /* 0x0000000000007941 */ /* 0x000fea0003800200 */
.L_x_5:
[----:B------:R-:W-:Y:S02]  /*03c0*/  IMAD.MOV.U32 R36, RZ, RZ, R16 ;  /* 0x000000ffff247224 */ /* 0x000fe400078e0010 */
[----:B------:R-:W-:-:S07]  /*03d0*/  IMAD.MOV.U32 R37, RZ, RZ, R17 ;  /* 0x000000ffff257224 */ /* 0x000fce00078e0011 */
.L_x_4:
[----:B------:R-:W-:-:S07]  /*03e0*/  VIADD R3, R3, 0x1 ;  /* 0x0000000103037836 */ /* 0x000fce0000000000 */
.L_x_3:
[----:B------:R-:W0:Y:S01]  /*03f0*/  LDCU.64 UR4, c[0x4][0x18] ;  /* 0x01000300ff0477ac */ /* 0x000e220008000a00 */
[----:B------:R-:W-:Y:S01]  /*0400*/  IMAD.SHL.U32 R8, R3, 0x40, RZ ;  /* 0x0000004003087824 */ /* 0x000fe200078e00ff */
[----:B------:R-:W-:Y:S02]  /*0410*/  R2UR UR6, R6 ;  /* 0x00000000060672ca */ /* 0x000fe400000e0000 */
[----:B------:R-:W-:Y:S02]  /*0420*/  R2UR UR7, R7 ;  /* 0x00000000070772ca */ /* 0x000fe400000e0000 */
[----:B------:R-:W-:-:S04]  /*0430*/  LOP3.LUT R8, R8, 0x40, RZ, 0xc0, !PT ;  /* 0x0000004008087812 */ /* 0x000fc800078ec0ff */
[----:B0-----:R-:W-:-:S05]  /*0440*/  IADD3 R24, P1, PT, R8, UR4, RZ ;  /* 0x0000000408187c10 */ /* 0x001fca000ff3e0ff */
[----:B------:R-:W-:-:S05]  /*0450*/  IMAD.X R25, RZ, RZ, UR5, P1 ;  /* 0x00000005ff197e24 */ /* 0x000fca00088e06ff */
[----:B------:R-:W2:Y:S01]  /*0460*/  LDG.E.128.CONSTANT R12, desc[UR6][R24.64] ;  /* 0x00000006180c7981 */ /* 0x000ea2000c1e9d00 */
[----:B------:R-:W-:Y:S02]  /*0470*/  R2UR UR4, R6 ;  /* 0x00000000060472ca */ /* 0x000fe400000e0000 */
[----:B------:R-:W-:-:S13]  /*0480*/  R2UR UR5, R7 ;  /* 0x00000000070572ca */ /* 0x000fda00000e0000 */
[----:B------:R-:W3:Y:S01]  /*0490*/  LDG.E.128.CONSTANT R16, desc[UR4][R24.64+0x10] ;  /* 0x0000100418107981 */ /* 0x000ee2000c1e9d00 */
[----:B------:R-:W-:Y:S01]  /*04a0*/  LOP3.LUT R8, R3, 0x1, RZ, 0xc0, !PT ;  /* 0x0000000103087812 */ /* 0x000fe200078ec0ff */
[----:B------:R-:W-:Y:S01]  /*04b0*/  IMAD.MOV.U32 R9, RZ, RZ, 0x3da8ff83 ;  /* 0x3da8ff83ff097424 */ /* 0x000fe200078e00ff */
[----:B------:R-:W-:Y:S02]  /*04c0*/  DMUL R34, R36, R36 ;  /* 0x0000002424227228 */ /* 0x000fe40000000000 */
[----:B------:R-:W-:Y:S01]  /*04d0*/  ISETP.NE.U32.AND P1, PT, R8, 0x1, PT ;  /* 0x000000010800780c */ /* 0x000fe20003f25070 */
[----:B------:R-:W-:-:S03]  /*04e0*/  IMAD.MOV.U32 R8, RZ, RZ, 0x20fd8164 ;  /* 0x20fd8164ff087424 */ /* 0x000fc600078e00ff */
[----:B------:R-:W-:Y:S02]  /*04f0*/  FSEL R9, -R9, 0.11223486810922622681, !P1 ;  /* 0x3de5db6509097808 */ /* 0x000fe40004800100 */
[----:B------:R-:W-:-:S06]  /*0500*/  FSEL R8, R8, -8.06006814911005101289e+34, !P1 ;  /* 0xf9785eba08087808 */ /* 0x000fcc0004800000 */
[C---:B--2---:R-:W-:Y:S01]  /*0510*/  DFMA R12, R34.reuse, R8, R12 ;  /* 0x00000008220c722b */ /* 0x044fe2000000000c */
[----:B------:R-:W2:Y:S07]  /*0520*/  LDG.E.128.CONSTANT R8, desc[UR4][R24.64+0x20] ;  /* 0x0000200418087981 */ /* 0x000eae000c1e9d00 */
[C---:B------:R-:W-:Y:S01]  /*0530*/  DFMA R12, R34.reuse, R12, R14 ;  /* 0x0000000c220c722b */ /* 0x040fe2000000000e */
[----:B------:R-:W0:Y:S07]  /*0540*/  LDC.64 R14, c[0x0][0x390] ;  /* 0x0000e400ff0e7b82 */ /* 0x000e2e0000000a00 */
[C---:B---3--:R-:W-:Y:S01]  /*0550*/  DFMA R12, R34.reuse, R12, R16 ;  /* 0x0000000c220c722b */ /* 0x048fe20000000010 */
[----:B------:R-:W1:Y:S07]  /*0560*/  LDC.64 R16, c[0x0][0x380] ;  /* 0x0000e000ff107b82 */ /* 0x000e6e0000000a00 */
[----:B------:R-:W-:Y:S01]  /*0570*/  DFMA R12, R34, R12, R18 ;  /* 0x0000000c220c722b */ /* 0x000fe20000000012 */
[----:B0-----:R-:W3:Y:S04]  /*0580*/  LDG.E.64 R14, desc[UR4][R14.64] ;  /* 0x000000040e0e7981 */ /* 0x001ee8000c1e1b00 */
[----:B-1----:R-:W4:Y:S04]  /*0590*/  LDG.E.64 R22, desc[UR6][R16.64+0x20] ;  /* 0x0000200610167981 */ /* 0x002f28000c1e1b00 */
[----:B------:R0:W5:Y:S01]  /*05a0*/  LDG.E.64 R24, desc[UR4][R16.64+0x8] ;  /* 0x0000080410187981 */ /* 0x000162000c1e1b00 */
[----:B------:R-:W1:Y:S01]  /*05b0*/  S2UR UR5, SR_CgaCtaId ;  /* 0x00000000000579c3 */ /* 0x000e620000008800 */
[----:B------:R-:W-:-:S02]  /*05c0*/  UMOV UR4, 0x400 ;  /* 0x0000040000047882 */ /* 0x000fc40000000000 */
[----:B-1----:R-:W-:Y:S01]  /*05d0*/  ULEA UR4, UR5, UR4, 0x18 ;  /* 0x0000000405047291 */ /* 0x002fe2000f8ec0ff */
[----:B--2---:R-:W-:-:S08]  /*05e0*/  DFMA R8, R34, R12, R8 ;  /* 0x0000000c2208722b */ /* 0x004fd00000000008 */
[----:B------:R-:W-:-:S08]  /*05f0*/  DFMA R8, R34, R8, R10 ;  /* 0x000000082208722b */ /* 0x000fd0000000000a */
[----:B------:R-:W-:Y:S02]  /*0600*/  DFMA R36, R8, R36, R36 ;  /* 0x000000240824722b */ /* 0x000fe40000000024 */
[----:B------:R-:W-:-:S10]  /*0610*/  DFMA R8, R34, R8, 1 ;  /* 0x3ff000002208742b */ /* 0x000fd40000000008 */
[----:B------:R-:W-:Y:S02]  /*0620*/  FSEL R10, R8, R36, !P1 ;  /* 0x00000024080a7208 */ /* 0x000fe40004800000 */
[----:B------:R-:W-:Y:S02]  /*0630*/  FSEL R11, R9, R37, !P1 ;  /* 0x00000025090b7208 */ /* 0x000fe40004800000 */
[----:B------:R-:W-:-:S04]  /*0640*/  LOP3.LUT P1, RZ, R3, 0x2, RZ, 0xc0, !PT ;  /* 0x0000000203ff7812 */ /* 0x000fc8000782c0ff */
[----:B------:R-:W-:Y:S02]  /*0650*/  DADD R8, RZ, -R10 ;  /* 0x00000000ff087229 */ /* 0x000fe4000000080a */
[----:B----4-:R-:W-:-:S08]  /*0660*/  DFMA R32, R32, 0.5, R22 ;  /* 0x3fe000002020782b */ /* 0x010fd00000000016 */
[----:B------:R-:W-:Y:S02]  /*0670*/  FSEL R8, R10, R8, !P1 ;  /* 0x000000080a087208 */ /* 0x000fe40004800000 */
[----:B------:R-:W-:Y:S01]  /*0680*/  FSEL R9, R11, R9, !P1 ;  /* 0x000000090b097208 */ /* 0x000fe20004800000 */
[----:B------:R-:W-:-:S05]  /*0690*/  DSETP.NEU.AND P3, PT, |R32|, +INF , PT ;  /* 0x7ff000002000742a */ /* 0x000fca0003f6d200 */
[----:B-----5:R-:W-:-:S08]  /*06a0*/  DFMA R8, R20, R8, R26 ;  /* 0x000000081408722b */ /* 0x020fd0000000001a */
[----:B---3--:R-:W-:Y:S01]  /*06b0*/  DADD R8, R8, -R14 ;  /* 0x0000000008087229 */ /* 0x008fe2000000080e */
[----:B------:R-:W-:Y:S01]  /*06c0*/  @!P3 IMAD.MOV.U32 R3, RZ, RZ, 0x1 ;  /* 0x00000001ff03b424 */ /* 0x000fe200078e00ff */
[----:B------:R-:W-:-:S05]  /*06d0*/  @!P3 DMUL R18, RZ, R32 ;  /* 0x00000020ff12b228 */ /* 0x000fca0000000000 */
[----:B------:R0:W-:Y:S01]  /*06e0*/  STS.64 [UR4], R8 ;  /* 0x00000008ff007988 */ /* 0x0001e20008000a04 */
[----:B------:R-:W-:Y:S05]  /*06f0*/  @!P3 BRA `(.L_x_6) ;  /* 0x000000000064b947 */ /* 0x000fea0003800000 */
[----:B------:R-:W-:Y:S01]  /*0700*/  UMOV UR4, 0x6dc9c883 ;  /* 0x6dc9c88300047882 */ /* 0x000fe20000000000 */
[----:B------:R-:W-:Y:S01]  /*0710*/  UMOV UR5, 0x3fe45f30 ;  /* 0x3fe45f3000057882 */ /* 0x000fe20000000000 */
[C---:B------:R-:W-:Y:S02]  /*0720*/  DSETP.GE.AND P1, PT, |R32|.reuse, 2.14748364800000000000e+09, PT ;  /* 0x41e000002000742a */ /* 0x040fe40003f26200 */
[----:B0-----:R-:W-:Y:S01]  /*0730*/  DMUL R8, R32, UR4 ;  /* 0x0000000420087c28 */ /* 0x001fe20008000000 */
        /* <DEDUP_REMOVED lines=16> */
[----:B------:R-:W-:Y:S05]  /*0840*/  CALL.REL.NOINC `($_Z14calculateValuePdS_P11VarsToSharemb$__internal_trig_reduction_slowpathd) ;  /* 0x0000006000507944 */ /* 0x000fea0003c00000 */
[----:B------:R-:W-:Y:S05]  /*0850*/  BSYNC.RECONVERGENT B0 ;  /* 0x0000000000007941 */ /* 0x000fea0003800200 */
.L_x_8:
[----:B------:R-:W-:Y:S02]  /*0860*/  IMAD.MOV.U32 R18, RZ, RZ, R16 ;  /* 0x000000ffff127224 */ /* 0x000fe400078e0010 */
[----:B------:R-:W-:-:S07]  /*0870*/  IMAD.MOV.U32 R19, RZ, RZ, R17 ;  /* 0x000000ffff137224 */ /* 0x000fce00078e0011 */
.L_x_7:
[----:B------:R-:W-:-:S07]  /*0880*/  VIADD R3, R3, 0x1 ;  /* 0x0000000103037836 */ /* 0x000fce0000000000 */
.L_x_6:
[----:B------:R-:W1:Y:S01]  /*0890*/  LDCU.64 UR4, c[0x4][0x18] ;  /* 0x01000300ff0477ac */ /* 0x000e620008000a00 */
[----:B0-----:R-:W-:Y:S01]  /*08a0*/  IMAD.SHL.U32 R8, R3, 0x40, RZ ;  /* 0x0000004003087824 */ /* 0x001fe200078e00ff */
[----:B------:R-:W-:Y:S02]  /*08b0*/  R2UR UR6, R6 ;  /* 0x00000000060672ca */ /* 0x000fe400000e0000 */
[----:B------:R-:W-:Y:S02]  /*08c0*/  R2UR UR7, R7 ;  /* 0x00000000070772ca */ /* 0x000fe400000e0000 */
[----:B------:R-:W-:-:S04]  /*08d0*/  LOP3.LUT R8, R8, 0x40, RZ, 0xc0, !PT ;  /* 0x0000004008087812 */ /* 0x000fc800078ec0ff */
[----:B-1----:R-:W-:-:S05]  /*08e0*/  IADD3 R34, P1, PT, R8, UR4, RZ ;  /* 0x0000000408227c10 */ /* 0x002fca000ff3e0ff */
[----:B------:R-:W-:Y:S01]  /*08f0*/  IMAD.X R35, RZ, RZ, UR5, P1 ;  /* 0x00000005ff237e24 */ /* 0x000fe200088e06ff */
[----:B------:R-:W-:-:S04]  /*0900*/  R2UR UR4, R6 ;  /* 0x00000000060472ca */ /* 0x000fc800000e0000 */
[----:B------:R-:W2:Y:S01]  /*0910*/  LDG.E.128.CONSTANT R12, desc[UR6][R34.64] ;  /* 0x00000006220c7981 */ /* 0x000ea2000c1e9d00 */
[----:B------:R-:W-:-:S13]  /*0920*/  R2UR UR5, R7 ;  /* 0x00000000070572ca */ /* 0x000fda00000e0000 */
[----:B------:R-:W3:Y:S01]  /*0930*/  LDG.E.128.CONSTANT R8, desc[UR4][R34.64+0x10] ;  /* 0x0000100422087981 */ /* 0x000ee2000c1e9d00 */
[----:B------:R-:W-:Y:S01]  /*0940*/  LOP3.LUT R16, R3, 0x1, RZ, 0xc0, !PT ;  /* 0x0000000103107812 */ /* 0x000fe200078ec0ff */
[----:B------:R-:W-:-:S03]  /*0950*/  IMAD.MOV.U32 R36, RZ, RZ, 0x20fd8164 ;  /* 0x20fd8164ff247424 */ /* 0x000fc600078e00ff */
[----:B------:R-:W-:Y:S01]  /*0960*/  ISETP.NE.U32.AND P1, PT, R16, 0x1, PT ;  /* 0x000000011000780c */ /* 0x000fe20003f25070 */
[----:B------:R-:W-:-:S03]  /*0970*/  IMAD.MOV.U32 R16, RZ, RZ, 0x3da8ff83 ;  /* 0x3da8ff83ff107424 */ /* 0x000fc600078e00ff */
[----:B------:R-:W-:Y:S02]  /*0980*/  FSEL R36, R36, -8.06006814911005101289e+34, !P1 ;  /* 0xf9785eba24247808 */ /* 0x000fe40004800000 */
[----:B------:R-:W-:Y:S01]  /*0990*/  FSEL R37, -R16, 0.11223486810922622681, !P1 ;  /* 0x3de5db6510257808 */ /* 0x000fe20004800100 */
[----:B------:R-:W-:-:S08]  /*09a0*/  DMUL R16, R18, R18 ;  /* 0x0000001212107228 */ /* 0x000fd00000000000 */
[----:B--2---:R-:W-:-:S08]  /*09b0*/  DFMA R12, R16, R36, R12 ;  /* 0x00000024100c722b */ /* 0x004fd0000000000c */
[----:B------:R-:W-:-:S08]  /*09c0*/  DFMA R12, R16, R12, R14 ;  /* 0x0000000c100c722b */ /* 0x000fd0000000000e */
[C---:B---3--:R-:W-:Y:S02]  /*09d0*/  DFMA R8, R16.reuse, R12, R8 ;  /* 0x0000000c1008722b */ /* 0x048fe40000000008 */
[----:B------:R-:W2:Y:S06]  /*09e0*/  LDG.E.128.CONSTANT R12, desc[UR4][R34.64+0x20] ;  /* 0x00002004220c7981 */ /* 0x000eac000c1e9d00 */
[----:B------:R-:W-:Y:S01]  /*09f0*/  DFMA R8, R16, R8, R10 ;  /* 0x000000081008722b */ /* 0x000fe2000000000a */
[----:B------:R-:W0:Y:S02]  /*0a00*/  LDC.64 R10, c[0x0][0x390] ;  /* 0x0000e400ff0a7b82 */ /* 0x000e240000000a00 */
[----:B0-----:R-:W3:Y:S06]  /*0a10*/  LDG.E.64 R10, desc[UR4][R10.64+0x8] ;  /* 0x000008040a0a7981 */ /* 0x001eec000c1e1b00 */
[----:B------:R-:W0:Y:S01]  /*0a20*/  S2UR UR5, SR_CgaCtaId ;  /* 0x00000000000579c3 */ /* 0x000e220000008800 */
[----:B------:R-:W-:-:S02]  /*0a30*/  UMOV UR4, 0x400 ;  /* 0x0000040000047882 */ /* 0x000fc40000000000 */
[----:B0-----:R-:W-:Y:S01]  /*0a40*/  ULEA UR4, UR5, UR4, 0x18 ;  /* 0x0000000405047291 */ /* 0x001fe2000f8ec0ff */
[----:B--2---:R-:W-:-:S08]  /*0a50*/  DFMA R8, R16, R8, R12 ;  /* 0x000000081008722b */ /* 0x004fd0000000000c */
[----:B------:R-:W-:-:S08]  /*0a60*/  DFMA R8, R16, R8, R14 ;  /* 0x000000081008722b */ /* 0x000fd0000000000e */
[----:B------:R-:W-:Y:S02]  /*0a70*/  DFMA R18, R8, R18, R18 ;  /* 0x000000120812722b */ /* 0x000fe40000000012 */
[----:B------:R-:W-:-:S10]  /*0a80*/  DFMA R8, R16, R8, 1 ;  /* 0x3ff000001008742b */ /* 0x000fd40000000008 */
[----:B------:R-:W-:Y:S02]  /*0a90*/  FSEL R12, R8, R18, !P1 ;  /* 0x00000012080c7208 */ /* 0x000fe40004800000 */
[----:B------:R-:W-:Y:S02]  /*0aa0*/  FSEL R13, R9, R19, !P1 ;  /* 0x00000013090d7208 */ /* 0x000fe40004800000 */
[----:B------:R-:W-:-:S04]  /*0ab0*/  LOP3.LUT P1, RZ, R3, 0x2, RZ, 0xc0, !PT ;  /* 0x0000000203ff7812 */ /* 0x000fc8000782c0ff */
[----:B------:R-:W-:-:S10]  /*0ac0*/  DADD R8, RZ, -R12 ;  /* 0x00000000ff087229 */ /* 0x000fd4000000080c */
[----:B------:R-:W-:Y:S02]  /*0ad0*/  FSEL R8, R12, R8, !P1 ;  /* 0x000000080c087208 */ /* 0x000fe40004800000 */
[----:B------:R-:W-:Y:S01]  /*0ae0*/  FSEL R9, R13, R9, !P1 ;  /* 0x000000090d097208 */ /* 0x000fe20004800000 */
[----:B------:R-:W-:-:S05]  /*0af0*/  DSETP.NEU.AND P1, PT, |R30|, +INF , PT ;  /* 0x7ff000001e00742a */ /* 0x000fca0003f2d200 */
[----:B------:R-:W-:-:S08]  /*0b00*/  DFMA R8, R20, R8, R24 ;  /* 0x000000081408722b */ /* 0x000fd00000000018 */
[----:B---3--:R-:W-:Y:S01]  /*0b10*/  DADD R8, R8, -R10 ;  /* 0x0000000008087229 */ /* 0x008fe2000000080a */
[----:B------:R-:W-:Y:S01]  /*0b20*/  @!P1 IMAD.MOV.U32 R3, RZ, RZ, RZ ;  /* 0x000000ffff039224 */ /* 0x000fe200078e00ff */
[----:B------:R-:W-:-:S05]  /*0b30*/  @!P1 DMUL R16, RZ, R30 ;  /* 0x0000001eff109228 */ /* 0x000fca0000000000 */
[----:B------:R0:W-:Y:S01]  /*0b40*/  STS.64 [UR4+0x8], R8 ;  /* 0x00000808ff007988 */ /* 0x0001e20008000a04 */
        /* <DEDUP_REMOVED lines=23> */
.L_x_9:
[----:B------:R-:W1:Y:S01]  /*0cc0*/  LDCU.64 UR4, c[0x4][0x18] ;  /* 0x01000300ff0477ac */ /* 0x000e620008000a00 */
[----:B0-----:R-:W-:Y:S01]  /*0cd0*/  IMAD.SHL.U32 R8, R3, 0x40, RZ ;  /* 0x0000004003087824 */ /* 0x001fe200078e00ff */
[----:B------:R-:W-:Y:S02]  /*0ce0*/  R2UR UR6, R6 ;  /* 0x00000000060672ca */ /* 0x000fe400000e0000 */
[----:B------:R-:W-:Y:S02]  /*0cf0*/  R2UR UR7, R7 ;  /* 0x00000000070772ca */ /* 0x000fe400000e0000 */
[----:B------:R-:W-:-:S04]  /*0d00*/  LOP3.LUT R8, R8, 0x40, RZ, 0xc0, !PT ;  /* 0x0000004008087812 */ /* 0x000fc800078ec0ff */
[----:B-1----:R-:W-:-:S05]  /*0d10*/  IADD3 R30, P1, PT, R8, UR4, RZ ;  /* 0x00000004081e7c10 */ /* 0x002fca000ff3e0ff */
[----:B------:R-:W-:-:S05]  /*0d20*/  IMAD.X R31, RZ, RZ, UR5, P1 ;  /* 0x00000005ff1f7e24 */ /* 0x000fca00088e06ff */
[----:B------:R-:W2:Y:S01]  /*0d30*/  LDG.E.128.CONSTANT R12, desc[UR6][R30.64] ;  /* 0x000000061e0c7981 */ /* 0x000ea2000c1e9d00 */
[----:B------:R-:W-:Y:S02]  /*0d40*/  R2UR UR4, R6 ;  /* 0x00000000060472ca */ /* 0x000fe400000e0000 */
        /* <DEDUP_REMOVED lines=8> */
[----:B------:R-:W-:Y:S01]  /*0dd0*/  DMUL R18, R16, R16 ;  /* 0x0000001010127228 */ /* 0x000fe20000000000 */
[----:B------:R-:W0:Y:S07]  /*0de0*/  LDC.64 R36, c[0x0][0x390] ;  /* 0x0000e400ff247b82 */ /* 0x000e2e0000000a00 */
[----:B--2---:R-:W-:-:S08]  /*0df0*/  DFMA R12, R18, R34, R12 ;  /* 0x00000022120c722b */ /* 0x004fd0000000000c */
[C---:B------:R-:W-:Y:S02]  /*0e00*/  DFMA R34, R18.reuse, R12, R14 ;  /* 0x0000000c1222722b */ /* 0x040fe4000000000e */
[----:B------:R-:W2:Y:S06]  /*0e10*/  LDG.E.128.CONSTANT R12, desc[UR4][R30.64+0x20] ;  /* 0x000020041e0c7981 */ /* 0x000eac000c1e9d00 */
[----:B---3--:R-:W-:-:S08]  /*0e20*/  DFMA R8, R18, R34, R8 ;  /* 0x000000221208722b */ /* 0x008fd00000000008 */
[----:B------:R-:W-:Y:S01]  /*0e30*/  DFMA R34, R18, R8, R10 ;  /* 0x000000081222722b */ /* 0x000fe2000000000a */
[----:B0-----:R-:W3:Y:S04]  /*0e40*/  LDG.E.64 R10, desc[UR6][R36.64+0x20] ;  /* 0x00002006240a7981 */ /* 0x001ee8000c1e1b00 */
[----:B------:R-:W4:Y:S01]  /*0e50*/  LDG.E.64 R8, desc[UR4][R36.64+0x10] ;  /* 0x0000100424087981 */ /* 0x000f22000c1e1b00 */
[----:B------:R-:W0:Y:S01]  /*0e60*/  S2UR UR5, SR_CgaCtaId ;  /* 0x00000000000579c3 */ /* 0x000e220000008800 */
[----:B------:R-:W-:Y:S01]  /*0e70*/  DADD R22, R28, R22 ;  /* 0x000000001c167229 */ /* 0x000fe20000000016 */
[----:B------:R-:W-:Y:S01]  /*0e80*/  UMOV UR4, 0x400 ;  /* 0x0000040000047882 */ /* 0x000fe20000000000 */
[----:B------:R-:W-:-:S08]  /*0e90*/  DADD R24, -R26, R24 ;  /* 0x000000001a187229 */ /* 0x000fd00000000118 */
[----:B------:R-:W-:Y:S02]  /*0ea0*/  DFMA R22, R20, R22, R24 ;  /* 0x000000161416722b */ /* 0x000fe40000000018 */
[----:B------:R-:W-:Y:S01]  /*0eb0*/  @!P3 DMUL R24, RZ, R32 ;  /* 0x00000020ff18b228 */ /* 0x000fe20000000000 */
[----:B0-----:R-:W-:Y:S01]  /*0ec0*/  ULEA UR4, UR5, UR4, 0x18 ;  /* 0x0000000405047291 */ /* 0x001fe2000f8ec0ff */
[----:B--2---:R-:W-:-:S08]  /*0ed0*/  DFMA R12, R18, R34, R12 ;  /* 0x00000022120c722b */ /* 0x004fd0000000000c */
[----:B------:R-:W-:-:S08]  /*0ee0*/  DFMA R12, R18, R12, R14 ;  /* 0x0000000c120c722b */ /* 0x000fd0000000000e */
[----:B------:R-:W-:Y:S02]  /*0ef0*/  DFMA R16, R12, R16, R16 ;  /* 0x000000100c10722b */ /* 0x000fe40000000010 */
[----:B------:R-:W-:Y:S02]  /*0f00*/  DFMA R12, R18, R12, 1 ;  /* 0x3ff00000120c742b */ /* 0x000fe4000000000c */
[----:B---3--:R-:W-:-:S08]  /*0f10*/  DADD R10, R22, -R10 ;  /* 0x00000000160a7229 */ /* 0x008fd0000000080a */
[----:B------:R-:W-:Y:S02]  /*0f20*/  FSEL R14, R12, R16, !P1 ;  /* 0x000000100c0e7208 */ /* 0x000fe40004800000 */
[----:B------:R-:W-:Y:S02]  /*0f30*/  FSEL R15, R13, R17, !P1 ;  /* 0x000000110d0f7208 */ /* 0x000fe40004800000 */
[----:B------:R-:W-:Y:S01]  /*0f40*/  LOP3.LUT P1, RZ, R3, 0x2, RZ, 0xc0, !PT ;  /* 0x0000000203ff7812 */ /* 0x000fe2000782c0ff */
[----:B------:R-:W-:-:S03]  /*0f50*/  @!P3 IMAD.MOV.U32 R3, RZ, RZ, RZ ;  /* 0x000000ffff03b224 */ /* 0x000fc600078e00ff */
[----:B------:R-:W-:-:S10]  /*0f60*/  DADD R12, RZ, -R14 ;  /* 0x00000000ff0c7229 */ /* 0x000fd4000000080e */
[----:B------:R-:W-:Y:S02]  /*0f70*/  FSEL R12, R14, R12, !P1 ;  /* 0x0000000c0e0c7208 */ /* 0x000fe40004800000 */
[----:B------:R-:W-:-:S06]  /*0f80*/  FSEL R13, R15, R13, !P1 ;  /* 0x0000000d0f0d7208 */ /* 0x000fcc0004800000 */
[----:B------:R-:W-:-:S08]  /*0f90*/  DFMA R12, R20, R12, R20 ;  /* 0x0000000c140c722b */ /* 0x000fd00000000014 */
[----:B----4-:R-:W-:-:S07]  /*0fa0*/  DADD R8, R12, -R8 ;  /* 0x000000000c087229 */ /* 0x010fce0000000808 */
[----:B------:R0:W-:Y:S01]  /*0fb0*/  STS.128 [UR4+0x10], R8 ;  /* 0x00001008ff007988 */ /* 0x0001e20008000c04 */
        /* <DEDUP_REMOVED lines=23> */
.L_x_11:
[----:B------:R-:W-:Y:S02]  /*1130*/  IMAD.MOV.U32 R24, RZ, RZ, R16 ;  /* 0x000000ffff187224 */ /* 0x000fe400078e0010 */
[----:B------:R-:W-:-:S07]  /*1140*/  IMAD.MOV.U32 R25, RZ, RZ, R17 ;  /* 0x000000ffff197224 */ /* 0x000fce00078e0011 */
.L_x_10:
        /* <DEDUP_REMOVED lines=10> */
[----:B------:R-:W3:Y:S04]  /*11f0*/  LDG.E.128.CONSTANT R8, desc[UR4][R26.64+0x10] ;  /* 0x000010041a087981 */ /* 0x000ee8000c1e9d00 */
[----:B------:R-:W4:Y:S01]  /*1200*/  LDG.E.128.CONSTANT R16, desc[UR4][R26.64+0x20] ;  /* 0x000020041a107981 */ /* 0x000f22000c1e9d00 */
[----:B------:R-:W0:Y:S03]  /*1210*/  LDC.64 R22, c[0x0][0x390] ;  /* 0x0000e400ff167b82 */ /* 0x000e260000000a00 */
[----:B0-----:R-:W5:Y:S01]  /*1220*/  LDG.E.64 R22, desc[UR4][R22.64+0x18] ;  /* 0x0000180416167981 */ /* 0x001f62000c1e1b00 */
[----:B------:R-:W-:Y:S01]  /*1230*/  LOP3.LUT R28, R3, 0x1, RZ, 0xc0, !PT ;  /* 0x00000001031c7812 */ /* 0x000fe200078ec0ff */
[----:B------:R-:W-:-:S03]  /*1240*/  IMAD.MOV.U32 R30, RZ, RZ, 0x20fd8164 ;  /* 0x20fd8164ff1e7424 */ /* 0x000fc600078e00ff */
[----:B------:R-:W0:Y:S01]  /*1250*/  S2UR UR5, SR_CgaCtaId ;  /* 0x00000000000579c3 */ /* 0x000e220000008800 */
[----:B------:R-:W-:Y:S01]  /*1260*/  IMAD.MOV.U32 R31, RZ, RZ, 0x3da8ff83 ;  /* 0x3da8ff83ff1f7424 */ /* 0x000fe200078e00ff */
[----:B------:R-:W-:Y:S01]  /*1270*/  ISETP.NE.U32.AND P1, PT, R28, 0x1, PT ;  /* 0x000000011c00780c */ /* 0x000fe20003f25070 */
[----:B------:R-:W-:Y:S01]  /*1280*/  DMUL R28, R24, R24 ;  /* 0x00000018181c7228 */ /* 0x000fe20000000000 */
[----:B------:R-:W-:Y:S02]  /*1290*/  UMOV UR4, 0x400 ;  /* 0x0000040000047882 */ /* 0x000fe40000000000 */
[----:B------:R-:W-:Y:S02]  /*12a0*/  FSEL R30, R30, -8.06006814911005101289e+34, !P1 ;  /* 0xf9785eba1e1e7808 */ /* 0x000fe40004800000 */
[----:B------:R-:W-:Y:S01]  /*12b0*/  FSEL R31, -R31, 0.11223486810922622681, !P1 ;  /* 0x3de5db651f1f7808 */ /* 0x000fe20004800100 */
[----:B0-----:R-:W-:-:S05]  /*12c0*/  ULEA UR4, UR5, UR4, 0x18 ;  /* 0x0000000405047291 */ /* 0x001fca000f8ec0ff */
[----:B--2---:R-:W-:-:S08]  /*12d0*/  DFMA R12, R28, R30, R12 ;  /* 0x0000001e1c0c722b */ /* 0x004fd0000000000c */
[----:B------:R-:W-:-:S08]  /*12e0*/  DFMA R12, R28, R12, R14 ;  /* 0x0000000c1c0c722b */ /* 0x000fd0000000000e */
[----:B---3--:R-:W-:-:S08]  /*12f0*/  DFMA R8, R28, R12, R8 ;  /* 0x0000000c1c08722b */ /* 0x008fd00000000008 */
[----:B------:R-:W-:-:S08]  /*1300*/  DFMA R8, R28, R8, R10 ;  /* 0x000000081c08722b */ /* 0x000fd0000000000a */
[----:B----4-:R-:W-:-:S08]  /*1310*/  DFMA R8, R28, R8, R16 ;  /* 0x000000081c08722b */ /* 0x010fd00000000010 */
        /* <DEDUP_REMOVED lines=8> */
[----:B------:R-:W-:-:S06]  /*13a0*/  FSEL R9, R11, R9, !P1 ;  /* 0x000000090b097208 */ /* 0x000fcc0004800000 */
[----:B------:R-:W-:-:S08]  /*13b0*/  DFMA R20, R20, R8, R20 ;  /* 0x000000081414722b */ /* 0x000fd00000000014 */
[----:B-----5:R-:W-:-:S07]  /*13c0*/  DADD R20, R20, -R22 ;  /* 0x0000000014147229 */ /* 0x020fce0000000816 */
[----:B------:R0:W-:Y:S01]  /*13d0*/  STS.64 [UR4+0x20], R20 ;  /* 0x00002014ff007988 */ /* 0x0001e20008000a04 */
[----:B------:R-:W-:Y:S05]  /*13e0*/  BRA `(.L_x_12) ;  /* 0x0000001400a07947 */ /* 0x000fea0003800000 */
.L_x_2:
        /* <DEDUP_REMOVED lines=33> */
[----:B------:R-:W-:-:S07]  /*1600*/  MOV R34, 0x1620 ;  /* 0x0000162000227802 */ /* 0x000fce0000000f00 */
[----:B-----5:R-:W-:Y:S05]  /*1610*/  CALL.REL.NOINC `($_Z14calculateValuePdS_P11VarsToSharemb$__internal_trig_reduction_slowpathd) ;  /* 0x0000005000dc7944 */ /* 0x020fea0003c00000 */
[----:B------:R-:W-:Y:S05]  /*1620*/  BSYNC.RECONVERGENT B0 ;  /* 0x0000000000007941 */ /* 0x000fea0003800200 */
.L_x_15:
[----:B------:R-:W-:Y:S02]  /*1630*/  IMAD.MOV.U32 R26, RZ, RZ, R16 ;  /* 0x000000ffff1a7224 */ /* 0x000fe400078e0010 */
[----:B------:R-:W-:-:S07]  /*1640*/  IMAD.MOV.U32 R27, RZ, RZ, R17 ;  /* 0x000000ffff1b7224 */ /* 0x000fce00078e0011 */
.L_x_14:
[----:B------:R-:W-:-:S07]  /*1650*/  VIADD R3, R3, 0x1 ;  /* 0x0000000103037836 */ /* 0x000fce0000000000 */
.L_x_13:
[----:B------:R-:W0:Y:S01]  /*1660*/  LDCU.64 UR4, c[0x4][0x18] ;  /* 0x01000300ff0477ac */ /* 0x000e220008000a00 */
[----:B------:R-:W-:Y:S01]  /*1670*/  IMAD.SHL.U32 R8, R3, 0x40, RZ ;  /* 0x0000004003087824 */ /* 0x000fe200078e00ff */
[----:B------:R-:W-:Y:S02]  /*1680*/  R2UR UR6, R6 ;  /* 0x00000000060672ca */ /* 0x000fe400000e0000 */
[----:B------:R-:W-:Y:S02]  /*1690*/  R2UR UR7, R7 ;  /* 0x00000000070772ca */ /* 0x000fe400000e0000 */
[----:B------:R-:W-:-:S04]  /*16a0*/  LOP3.LUT R8, R8, 0x40, RZ, 0xc0, !PT ;  /* 0x0000004008087812 */ /* 0x000fc800078ec0ff */
[----:B0-----:R-:W-:-:S05]  /*16b0*/  IADD3 R28, P1, PT, R8, UR4, RZ ;  /* 0x00000004081c7c10 */ /* 0x001fca000ff3e0ff */
[----:B------:R-:W-:Y:S01]  /*16c0*/  IMAD.X R29, RZ, RZ, UR5, P1 ;  /* 0x00000005ff1d7e24 */ /* 0x000fe200088e06ff */
[----:B------:R-:W-:-:S04]  /*16d0*/  R2UR UR4, R6 ;  /* 0x00000000060472ca */ /* 0x000fc800000e0000 */
[----:B------:R-:W2:Y:S01]  /*16e0*/  LDG.E.128.CONSTANT R12, desc[UR6][R28.64] ;  /* 0x000000061c0c7981 */ /* 0x000ea2000c1e9d00 */
[----:B------:R-:W-:-:S13]  /*16f0*/  R2UR UR5, R7 ;  /* 0x00000000070572ca */ /* 0x000fda00000e0000 */
[----:B------:R-:W3:Y:S04]  /*1700*/  LDG.E.128.CONSTANT R8, desc[UR4][R28.64+0x10] ;  /* 0x000010041c087981 */ /* 0x000ee8000c1e9d00 */
[----:B------:R-:W4:Y:S01]  /*1710*/  LDG.E.128.CONSTANT R16, desc[UR4][R28.64+0x20] ;  /* 0x000020041c107981 */ /* 0x000f22000c1e9d00 */
[----:B------:R-:W0:Y:S03]  /*1720*/  LDC.64 R24, c[0x0][0x390] ;  /* 0x0000e400ff187b82 */ /* 0x000e260000000a00 */
[----:B0-----:R-:W4:Y:S01]  /*1730*/  LDG.E.64 R24, desc[UR4][R24.64] ;  /* 0x0000000418187981 */ /* 0x001f22000c1e1b00 */
        /* <DEDUP_REMOVED lines=24> */
[----:B-----5:R-:W-:-:S08]  /*18c0*/  DFMA R20, R20, R8, R22 ;  /* 0x000000081414722b */ /* 0x020fd00000000016 */
[----:B------:R-:W-:-:S07]  /*18d0*/  DADD R20, R20, -R24 ;  /* 0x0000000014147229 */ /* 0x000fce0000000818 */
[----:B------:R4:W-:Y:S01]  /*18e0*/  STS.64 [UR4], R20 ;  /* 0x00000014ff007988 */ /* 0x0009e20008000a04 */
[----:B------:R-:W-:Y:S05]  /*18f0*/  BRA `(.L_x_12) ;  /* 0x00000010005c7947 */ /* 0x000fea0003800000 */
.L_x_1:
[----:B------:R-:W-:-:S13]  /*1900*/  ISETP.GT.AND P1, PT, R0, 0x2, PT ;  /* 0x000000020000780c */ /* 0x000fda0003f24270 */
[----:B------:R-:W-:Y:S05]  /*1910*/  @P1 BRA `(.L_x_16) ;  /* 0x0000000800981947 */ /* 0x000fea0003800000 */
[----:B------:R-:W-:-:S05]  /*1920*/  IMAD.MOV.U32 R3, RZ, RZ, -0x1 ;  /* 0xffffffffff037424 */ /* 0x000fca00078e00ff */
[----:B------:R-:W-:-:S05]  /*1930*/  VIADDMNMX.U32 R3, R0, R3, 0x2, PT ;  /* 0x0000000200037446 */ /* 0x000fca0003800003 */
[----:B------:R-:W-:-:S04]  /*1940*/  IMAD.SHL.U32 R3, R3, 0x4, RZ ;  /* 0x0000000403037824 */ /* 0x000fc800078e00ff */
[----:B------:R-:W0:Y:S02]  /*1950*/  LDC R8, c[0x2][R3] ;  /* 0x0080000003087b82 */ /* 0x000e240000000800 */
[----:B0-----:R-:W-:-:S04]  /*1960*/  SHF.R.S32.HI R9, RZ, 0x1f, R8 ;  /* 0x0000001fff097819 */ /* 0x001fc80000011408 */
.L_x_72:
[----:B------:R-:W-:Y:S05]  /*1970*/  BRX R8 -0x1980                                                                                 (*"BRANCH_TARGETS .L_x_73,.L_x_74,.L_x_12"*) ;  /* 0xffffffe408a07949 */ /* 0x000fea000383ffff */
.L_x_74:
        /* <DEDUP_REMOVED lines=8> */
[----:B------:R0:W5:Y:S01]  /*1a00*/  LDG.E.64 R20, desc[UR4][R12.64+0x10] ;  /* 0x000010040c147981 */ /* 0x000162000c1e1b00 */
[----:B--2---:R-:W-:-:S08]  /*1a10*/  DMUL R8, R8, 3 ;  /* 0x4008000008087828 */ /* 0x004fd00000000000 */
[----:B---3--:R-:W-:-:S08]  /*1a20*/  DFMA R16, R8, 0.5, -R10 ;  /* 0x3fe000000810782b */ /* 0x008fd0000000080a */
[----:B------:R-:W-:-:S14]  /*1a30*/  DSETP.NEU.AND P1, PT, |R16|, +INF , PT ;  /* 0x7ff000001000742a */ /* 0x000fdc0003f2d200 */
[----:B------:R-:W-:Y:S01]  /*1a40*/  @!P1 DMUL R24, RZ, R16 ;  /* 0x00000010ff189228 */ /* 0x000fe20000000000 */
[----:B------:R-:W-:Y:S01]  /*1a50*/  @!P1 IMAD.MOV.U32 R3, RZ, RZ, RZ ;  /* 0x000000ffff039224 */ /* 0x000fe200078e00ff */
        /* <DEDUP_REMOVED lines=21> */
.L_x_18:
[----:B------:R-:W-:Y:S02]  /*1bb0*/  IMAD.MOV.U32 R24, RZ, RZ, R16 ;  /* 0x000000ffff187224 */ /* 0x000fe400078e0010 */
[----:B------:R-:W-:-:S07]  /*1bc0*/  IMAD.MOV.U32 R25, RZ, RZ, R17 ;  /* 0x000000ffff197224 */ /* 0x000fce00078e0011 */
.L_x_17:
        /* <DEDUP_REMOVED lines=40> */
[----:B------:R2:W-:Y:S01]  /*1e50*/  STS.64 [UR4+0x10], R20 ;  /* 0x00001014ff007988 */ /* 0x0005e20008000a04 */
[----:B------:R-:W-:Y:S05]  /*1e60*/  BRA `(.L_x_12) ;  /* 0x0000000c00007947 */ /* 0x000fea0003800000 */
.L_x_73:
        /* <DEDUP_REMOVED lines=11> */
[----:B---3--:R-:W-:-:S08]  /*1f20*/  DFMA R16, R8, 0.5, R10 ;  /* 0x3fe000000810782b */ /* 0x008fd0000000000a */
        /* <DEDUP_REMOVED lines=24> */
.L_x_21:
[----:B------:R-:W-:Y:S02]  /*20b0*/  IMAD.MOV.U32 R26, RZ, RZ, R16 ;  /* 0x000000ffff1a7224 */ /* 0x000fe400078e0010 */
[----:B------:R-:W-:-:S07]  /*20c0*/  IMAD.MOV.U32 R27, RZ, RZ, R17 ;  /* 0x000000ffff1b7224 */ /* 0x000fce00078e0011 */
.L_x_20:
[----:B------:R-:W-:-:S07]  /*20d0*/  VIADD R3, R3, 0x1 ;  /* 0x0000000103037836 */ /* 0x000fce0000000000 */
.L_x_19:
        /* <DEDUP_REMOVED lines=42> */
.L_x_16:
[----:B------:R-:W-:-:S05]  /*2380*/  IMAD.MOV.U32 R3, RZ, RZ, -0x3 ;  /* 0xfffffffdff037424 */ /* 0x000fca00078e00ff */
[----:B------:R-:W-:-:S05]  /*2390*/  VIADDMNMX.U32 R3, R0, R3, 0x2, PT ;  /* 0x0000000200037446 */ /* 0x000fca0003800003 */
[----:B------:R-:W-:-:S04]  /*23a0*/  IMAD.SHL.U32 R3, R3, 0x4, RZ ;  /* 0x0000000403037824 */ /* 0x000fc800078e00ff */
[----:B------:R-:W0:Y:S02]  /*23b0*/  LDC R8, c[0x2][R3+0xc] ;  /* 0x0080030003087b82 */ /* 0x000e240000000800 */
[----:B0-----:R-:W-:-:S04]  /*23c0*/  SHF.R.S32.HI R9, RZ, 0x1f, R8 ;  /* 0x0000001fff097819 */ /* 0x001fc80000011408 */
.L_x_76:
[----:B------:R-:W-:Y:S05]  /*23d0*/  BRX R8 -0x23e0                                                                                 (*"BRANCH_TARGETS .L_x_77,.L_x_78,.L_x_12"*) ;  /* 0xffffffdc08087949 */ /* 0x000fea000383ffff */
.L_x_78:
        /* <DEDUP_REMOVED lines=10> */
[----:B---3--:R-:W-:-:S08]  /*2480*/  DFMA R16, R8, 0.5, R10 ;  /* 0x3fe000000810782b */ /* 0x008fd0000000000a */
        /* <DEDUP_REMOVED lines=24> */
.L_x_23:
[----:B------:R-:W-:Y:S02]  /*2610*/  IMAD.MOV.U32 R24, RZ, RZ, R16 ;  /* 0x000000ffff187224 */ /* 0x000fe400078e0010 */
[----:B------:R-:W-:-:S07]  /*2620*/  IMAD.MOV.U32 R25, RZ, RZ, R17 ;  /* 0x000000ffff197224 */ /* 0x000fce00078e0011 */
.L_x_22:
        /* <DEDUP_REMOVED lines=42> */
.L_x_77:
[----:B------:R-:W0:Y:S01]  /*28d0*/  LDC.64 R20, c[0x0][0x380] ;  /* 0x0000e000ff147b82 */ /* 0x000e220000000a00 */
[C---:B------:R-:W-:Y:S02]  /*28e0*/  R2UR UR4, R6.reuse ;  /* 0x00000000060472ca */ /* 0x040fe400000e0000 */
[C---:B------:R-:W-:Y:S02]  /*28f0*/  R2UR UR5, R7.reuse ;  /* 0x00000000070572ca */ /* 0x040fe400000e0000 */
[C---:B------:R-:W-:Y:S02]  /*2900*/  R2UR UR6, R6.reuse ;  /* 0x00000000060672ca */ /* 0x040fe400000e0000 */
[C---:B------:R-:W-:Y:S01]  /*2910*/  R2UR UR7, R7.reuse ;  /* 0x00000000070772ca */ /* 0x040fe200000e0000 */
[----:B------:R-:W1:Y:S01]  /*2920*/  LDC.64 R18, c[0x0][0x390] ;  /* 0x0000e400ff127b82 */ /* 0x000e620000000a00 */
[----:B------:R-:W-:Y:S02]  /*2930*/  R2UR UR10, R6 ;  /* 0x00000000060a72ca */ /* 0x000fe400000e0000 */
[----:B------:R-:W-:-:S02]  /*2940*/  R2UR UR11, R7 ;  /* 0x00000000070b72ca */ /* 0x000fc400000e0000 */
[C---:B------:R-:W-:Y:S02]  /*2950*/  R2UR UR12, R6.reuse ;  /* 0x00000000060c72ca */ /* 0x040fe400000e0000 */
[C---:B------:R-:W-:Y:S02]  /*2960*/  R2UR UR13, R7.reuse ;  /* 0x00000000070d72ca */ /* 0x040fe400000e0000 */
[----:B------:R-:W-:Y:S02]  /*2970*/  R2UR UR8, R6 ;  /* 0x00000000060872ca */ /* 0x000fe400000e0000 */
[----:B------:R-:W-:Y:S01]  /*2980*/  R2UR UR9, R7 ;  /* 0x00000000070972ca */ /* 0x000fe200000e0000 */
[----:B0-----:R-:W2:Y:S04]  /*2990*/  LDG.E.64 R8, desc[UR4][R20.64+0x18] ;  /* 0x0000180414087981 */ /* 0x001ea8000c1e1b00 */
[----:B------:R-:W2:Y:S04]  /*29a0*/  LDG.E.64 R10, desc[UR6][R20.64+0x20] ;  /* 0x00002006140a7981 */ /* 0x000ea8000c1e1b00 */
[----:B------:R-:W3:Y:S04]  /*29b0*/  LDG.E.64 R14, desc[UR10][R20.64+0x8] ;  /* 0x0000080a140e7981 */ /* 0x000ee8000c1e1b00 */
[----:B------:R-:W3:Y:S04]  /*29c0*/  LDG.E.64 R16, desc[UR12][R20.64] ;  /* 0x0000000c14107981 */ /* 0x000ee8000c1e1b00 */
[----:B------:R-:W4:Y:S04]  /*29d0*/  LDG.E.64 R12, desc[UR8][R20.64+0x10] ;  /* 0x00001008140c7981 */ /* 0x000f28000c1e1b00 */
[----:B-1----:R-:W5:Y:S01]  /*29e0*/  LDG.E.64 R18, desc[UR4][R18.64+0x20] ;  /* 0x0000200412127981 */ /* 0x002f62000c1e1b00 */
[----:B------:R-:W0:Y:S01]  /*29f0*/  S2UR UR5, SR_CgaCtaId ;  /* 0x00000000000579c3 */ /* 0x000e220000008800 */
[----:B------:R-:W-:-:S02]  /*2a00*/  UMOV UR4, 0x400 ;  /* 0x0000040000047882 */ /* 0x000fc40000000000 */
[----:B0-----:R-:W-:Y:S01]  /*2a10*/  ULEA UR4, UR5, UR4, 0x18 ;  /* 0x0000000405047291 */ /* 0x001fe2000f8ec0ff */
[----:B--2---:R-:W-:Y:S02]  /*2a20*/  DADD R8, R8, R10 ;  /* 0x0000000008087229 */ /* 0x004fe4000000000a */
[----:B---3--:R-:W-:-:S08]  /*2a30*/  DADD R14, R14, -R16 ;  /* 0x000000000e0e7229 */ /* 0x008fd00000000810 */
[----:B----4-:R-:W-:-:S08]  /*2a40*/  DFMA R8, R8, R12, R14 ;  /* 0x0000000c0808722b */ /* 0x010fd0000000000e */
[----:B-----5:R-:W-:-:S07]  /*2a50*/  DADD R8, R8, -R18 ;  /* 0x0000000008087229 */ /* 0x020fce0000000812 */
[----:B------:R1:W-:Y:S04]  /*2a60*/  STS.64 [UR4+0x18], R8 ;  /* 0x00001808ff007988 */ /* 0x0003e80008000a04 */
.L_x_12:
[----:B-1----:R-:W1:Y:S01]  /*2a70*/  LDC R8, c[0x0][0x398] ;  /* 0x0000e600ff087b82 */ /* 0x002e620000000800 */
[----:B------:R-:W-:Y:S01]  /*2a80*/  ISETP.NE.AND P2, PT, R0, RZ, PT ;  /* 0x000000ff0000720c */ /* 0x000fe20003f45270 */
[----:B------:R-:W-:Y:S05]  /*2a90*/  WARPSYNC.ALL ;  /* 0x0000000000007948 */ /* 0x000fea0003800000 */
[----:B------:R-:W-:Y:S01]  /*2aa0*/  BSSY.RECONVERGENT B0, `(.L_x_24) ;  /* 0x0000017000007945 */ /* 0x000fe20003800200 */
[----:B------:R-:W0:Y:S08]  /*2ab0*/  LDC R11, c[0x0][0x39c] ;  /* 0x0000e700ff0b7b82 */ /* 0x000e300000000800 */
[----:B------:R-:W-:Y:S06]  /*2ac0*/  BAR.SYNC.DEFER_BLOCKING 0x0 ;  /* 0x0000000000007b1d */ /* 0x000fec0000010000 */
[----:B------:R-:W-:Y:S05]  /*2ad0*/  @P2 BRA `(.L_x_25) ;  /* 0x00000000004c2947 */ /* 0x000fea0003800000 */
[----:B------:R-:W5:Y:S01]  /*2ae0*/  S2UR UR4, SR_CgaCtaId ;  /* 0x00000000000479c3 */ /* 0x000f620000008800 */
[----:B------:R-:W-:Y:S01]  /*2af0*/  UMOV UR6, 0x400 ;  /* 0x0000040000067882 */ /* 0x000fe20000000000 */
[----:B------:R-:W-:Y:S01]  /*2b00*/  UMOV UR5, URZ ;  /* 0x000000ff00057c82 */ /* 0x000fe20008000000 */
[----:B-----5:R-:W-:-:S03]  /*2b10*/  ULEA UR6, UR4, UR6, 0x18 ;  /* 0x0000000604067291 */ /* 0x020fc6000f8ec0ff */
[----:B------:R-:W-:-:S09]  /*2b20*/  UMOV UR4, URZ ;  /* 0x000000ff00047c82 */ /* 0x000fd20008000000 */
.L_x_26:
[----:B0-----:R-:W5:Y:S01]  /*2b30*/  LDS.U8 R3, [UR6] ;  /* 0x00000006ff037984 */ /* 0x001f620008000000 */
[----:B------:R-:W-:Y:S01]  /*2b40*/  R2UR UR8, R6 ;  /* 0x00000000060872ca */ /* 0x000fe200000e0000 */
[----:B------:R-:W-:Y:S01]  /*2b50*/  UISETP.GE.U32.AND UP0, UPT, UR4, 0x27, UPT ;  /* 0x000000270400788c */ /* 0x000fe2000bf06070 */
[----:B------:R-:W-:Y:S01]  /*2b60*/  R2UR UR9, R7 ;  /* 0x00000000070972ca */ /* 0x000fe200000e0000 */
[----:B------:R-:W-:Y:S02]  /*2b70*/  UIADD3 UR7, UP1, UPT, UR4, 0x1, URZ ;  /* 0x0000000104077890 */ /* 0x000fe4000ff3e0ff */
[----:B------:R-:W-:Y:S01]  /*2b80*/  IADD3 R12, P1, PT, R4, UR4, RZ ;  /* 0x00000004040c7c10 */ /* 0x000fe2000ff3e0ff */
[----:B------:R-:W-:Y:S02]  /*2b90*/  UISETP.GE.U32.AND.EX UP0, UPT, UR5, URZ, UPT, UP0 ;  /* 0x000000ff0500728c */ /* 0x000fe4000bf06100 */
[----:B------:R-:W-:Y:S01]  /*2ba0*/  UIADD3 UR6, UPT, UPT, UR6, 0x1, URZ ;  /* 0x0000000106067890 */ /* 0x000fe2000fffe0ff */
[----:B------:R-:W-:Y:S01]  /*2bb0*/  IADD3.X R13, PT, PT, R5, UR5, RZ, P1, !PT ;  /* 0x00000005050d7c10 */ /* 0x000fe20008ffe4ff */
[----:B------:R-:W-:-:S05]  /*2bc0*/  UMOV UR4, UR7 ;  /* 0x0000000700047c82 */ /* 0x000fca0008000000 */
[----:B-----5:R0:W-:Y:S01]  /*2bd0*/  ST.E.U8 desc[UR8][R12.64], R3 ;  /* 0x000000030c007985 */ /* 0x0201e2000c101108 */
[----:B------:R-:W-:-:S07]  /*2be0*/  UIADD3.X UR8, UPT, UPT, URZ, UR5, URZ, UP1, !UPT ;  /* 0x00000005ff087290 */ /* 0x000fce0008ffe4ff */
[----:B------:R-:W-:Y:S01]  /*2bf0*/  UMOV UR5, UR8 ;  /* 0x0000000800057c82 */ /* 0x000fe20008000000 */
[----:B------:R-:W-:Y:S05]  /*2c00*/  BRA.U !UP0, `(.L_x_26) ;  /* 0xfffffffd08c87547 */ /* 0x000fea000b83ffff */
.L_x_25:
[----:B------:R-:W-:Y:S05]  /*2c10*/  BSYNC.RECONVERGENT B0 ;  /* 0x0000000000007941 */ /* 0x000fea0003800200 */
.L_x_24:
[----:B------:R-:W-:Y:S01]  /*2c20*/  BAR.SYNC.DEFER_BLOCKING 0x0 ;  /* 0x0000000000007b1d */ /* 0x000fe20000010000 */
[C---:B01----:R-:W-:Y:S02]  /*2c30*/  LOP3.LUT R3, R8.reuse, 0xf, RZ, 0xc0, !PT ;  /* 0x0000000f08037812 */ /* 0x043fe400078ec0ff */
[C---:B------:R-:W-:Y:S02]  /*2c40*/  LOP3.LUT R9, R8.reuse, 0x7, RZ, 0xc0, !PT ;  /* 0x0000000708097812 */ /* 0x040fe400078ec0ff */
[----:B------:R-:W-:Y:S01]  /*2c50*/  LOP3.LUT R10, R8, 0xfffffff0, RZ, 0xc0, !PT ;  /* 0xfffffff0080a7812 */ /* 0x000fe200078ec0ff */
[----:B------:R-:W-:Y:S02]  /*2c60*/  BSSY.RECONVERGENT B0, `(.L_x_27) ;  /* 0x000012a000007945 */ /* 0x000fe40003800200 */
[----:B------:R-:W-:Y:S06]  /*2c70*/  BAR.SYNC.DEFER_BLOCKING 0x0 ;  /* 0x0000000000007b1d */ /* 0x000fec0000010000 */
[----:B------:R-:W-:Y:S05]  /*2c80*/  @P0 BRA `(.L_x_28) ;  /* 0x00000010009c0947 */ /* 0x000fea0003800000 */
[----:B------:R-:W-:Y:S01]  /*2c90*/  IMAD.MOV.U32 R12, RZ, RZ, -0x1 ;  /* 0xffffffffff0c7424 */ /* 0x000fe200078e00ff */
[----:B--234-:R-:W-:Y:S01]  /*2ca0*/  CS2R R20, SRZ ;  /* 0x0000000000147805 */ /* 0x01cfe2000001ff00 */
[----:B------:R-:W-:Y:S02]  /*2cb0*/  IMAD.MOV.U32 R13, RZ, RZ, -0x1 ;  /* 0xffffffffff0d7424 */ /* 0x000fe400078e00ff */
[----:B------:R-:W-:-:S03]  /*2cc0*/  IMAD.WIDE.U32 R12, R8, 0x1, R12 ;  /* 0x00000001080c7825 */ /* 0x000fc600078e000c */
[----:B------:R-:W-:Y:S01]  /*2cd0*/  ISETP.GE.U32.AND P1, PT, R12, 0xf, PT ;  /* 0x0000000f0c00780c */ /* 0x000fe20003f26070 */
[----:B------:R-:W-:-:S05]  /*2ce0*/  IMAD.IADD R12, R13, 0x1, R11 ;  /* 0x000000010d0c7824 */ /* 0x000fca00078e020b */
[----:B------:R-:W-:-:S13]  /*2cf0*/  ISETP.GE.U32.AND.EX P1, PT, R12, RZ, PT, P1 ;  /* 0x000000ff0c00720c */ /* 0x000fda0003f26110 */
[----:B------:R-:W-:Y:S05]  /*2d00*/  @!P1 BRA `(.L_x_29) ;  /* 0x0000000400c49947 */ /* 0x000fea0003800000 */
[----:B------:R-:W0:Y:S01]  /*2d10*/  LDCU.128 UR8, c[0x0][0x380] ;  /* 0x00007000ff0877ac */ /* 0x000e220008000c00 */
[----:B------:R-:W-:Y:S01]  /*2d20*/  UMOV UR5, URZ ;  /* 0x000000ff00057c82 */ /* 0x000fe20008000000 */
[----:B------:R-:W-:-:S05]  /*2d30*/  UMOV UR4, URZ ;  /* 0x000000ff00047c82 */ /* 0x000fca0008000000 */
.L_x_30:
[----:B------:R-:W1:Y:S01]  /*2d40*/  LDC.64 R12, c[0x0][0x390] ;  /* 0x0000e400ff0c7b82 */ /* 0x000e620000000a00 */
[----:B------:R-:W-:Y:S01]  /*2d50*/  USHF.L.U32 UR6, UR5, 0x3, URZ ;  /* 0x0000000305067899 */ /* 0x000fe200080006ff */
[C---:B------:R-:W-:Y:S01]  /*2d60*/  R2UR UR18, R6.reuse ;  /* 0x00000000061272ca */ /* 0x040fe200000e0000 */
[----:B------:R-:W-:Y:S01]  /*2d70*/  USHF.L.U64.HI UR7, UR5, 0x3, UR4 ;  /* 0x0000000305077899 */ /* 0x000fe20008010204 */
[C---:B------:R-:W-:Y:S01]  /*2d80*/  R2UR UR19, R7.reuse ;  /* 0x00000000071372ca */ /* 0x040fe200000e0000 */
[----:B0-----:R-:W-:Y:S01]  /*2d90*/  UIADD3 UR12, UP0, UPT, UR6, UR8, URZ ;  /* 0x00000008060c7290 */ /* 0x001fe2000ff1e0ff */
[C---:B------:R-:W-:Y:S02]  /*2da0*/  R2UR UR14, R6.reuse ;  /* 0x00000000060e72ca */ /* 0x040fe400000e0000 */
[C---:B------:R-:W-:Y:S01]  /*2db0*/  R2UR UR15, R7.reuse ;  /* 0x00000000070f72ca */ /* 0x040fe200000e0000 */
[----:B------:R-:W-:Y:S01]  /*2dc0*/  UIADD3.X UR13, UPT, UPT, UR7, UR9, URZ, UP0, !UPT ;  /* 0x00000009070d7290 */ /* 0x000fe200087fe4ff */
[----:B------:R-:W-:Y:S01]  /*2dd0*/  R2UR UR16, R6 ;  /* 0x00000000061072ca */ /* 0x000fe200000e0000 */
[----:B------:R-:W-:Y:S01]  /*2de0*/  IMAD.U32 R16, RZ, RZ, UR12 ;  /* 0x0000000cff107e24 */ /* 0x000fe2000f8e00ff */
[----:B------:R-:W-:-:S02]  /*2df0*/  R2UR UR17, R7 ;  /* 0x00000000071172ca */ /* 0x000fc400000e0000 */
[----:B------:R-:W-:Y:S01]  /*2e00*/  IADD3 R14, P1, PT, R4, UR6, RZ ;  /* 0x00000006040e7c10 */ /* 0x000fe2000ff3e0ff */
[----:B------:R-:W-:-:S03]  /*2e10*/  IMAD.U32 R17, RZ, RZ, UR13 ;  /* 0x0000000dff117e24 */ /* 0x000fc6000f8e00ff */
[----:B------:R-:W-:-:S03]  /*2e20*/  IADD3.X R15, PT, PT, R5, UR7, RZ, P1, !PT ;  /* 0x00000007050f7c10 */ /* 0x000fc60008ffe4ff */
[----:B--2---:R-:W2:Y:S04]  /*2e30*/  LDG.E.64 R18, desc[UR14][R16.64] ;  /* 0x0000000e10127981 */ /* 0x004ea8000c1e1b00 */
[----:B-1----:R-:W2:Y:S04]  /*2e40*/  LDG.E.64 R22, desc[UR18][R12.64+0x30] ;  /* 0x000030120c167981 */ /* 0x002ea8000c1e1b00 */
[----:B------:R-:W2:Y:S01]  /*2e50*/  LD.E.64 R20, desc[UR16][R14.64] ;  /* 0x000000100e147980 */ /* 0x000ea2000c101b00 */
[----:B------:R-:W-:Y:S01]  /*2e60*/  UIADD3 UR6, UP0, UPT, UR6, UR10, URZ ;  /* 0x0000000a06067290 */ /* 0x000fe2000ff1e0ff */
[----:B------:R-:W-:-:S02]  /*2e70*/  R2UR UR12, R6 ;  /* 0x00000000060c72ca */ /* 0x000fc400000e0000 */
[----:B------:R-:W-:Y:S01]  /*2e80*/  R2UR UR13, R7 ;  /* 0x00000000070d72ca */ /* 0x000fe200000e0000 */
[----:B------:R-:W-:Y:S01]  /*2e90*/  UIADD3.X UR7, UPT, UPT, UR7, UR11, URZ, UP0, !UPT ;  /* 0x0000000b07077290 */ /* 0x000fe200087fe4ff */
[----:B--2---:R-:W-:Y:S01]  /*2ea0*/  DFMA R20, -R20, R22, R18 ;  /* 0x000000161414722b */ /* 0x004fe20000000112 */
[----:B------:R-:W-:-:S04]  /*2eb0*/  IMAD.U32 R18, RZ, RZ, UR6 ;  /* 0x00000006ff127e24 */ /* 0x000fc8000f8e00ff */
[----:B------:R-:W-:-:S06]  /*2ec0*/  IMAD.U32 R19, RZ, RZ, UR7 ;  /* 0x00000007ff137e24 */ /* 0x000fcc000f8e00ff */
[----:B------:R0:W-:Y:S04]  /*2ed0*/  STG.E.64 desc[UR12][R18.64], R20 ;  /* 0x0000001412007986 */ /* 0x0001e8000c101b0c */
[----:B------:R-:W2:Y:S04]  /*2ee0*/  LDG.E.64 R22, desc[UR14][R16.64+0x8] ;  /* 0x0000080e10167981 */ /* 0x000ea8000c1e1b00 */
[----:B------:R-:W2:Y:S04]  /*2ef0*/  LD.E.64 R24, desc[UR16][R14.64+0x8] ;  /* 0x000008100e187980 */ /* 0x000ea8000c101b00 */
[----:B------:R-:W2:Y:S01]  /*2f00*/  LDG.E.64 R26, desc[UR18][R12.64+0x30] ;  /* 0x000030120c1a7981 */ /* 0x000ea2000c1e1b00 */
[----:B------:R-:W-:-:S02]  /*2f10*/  R2UR UR6, R6 ;  /* 0x00000000060672ca */ /* 0x000fc400000e0000 */
[----:B------:R-:W-:Y:S01]  /*2f20*/  R2UR UR7, R7 ;  /* 0x00000000070772ca */ /* 0x000fe200000e0000 */
[----:B--2---:R-:W-:-:S12]  /*2f30*/  DFMA R22, -R24, R26, R22 ;  /* 0x0000001a1816722b */ /* 0x004fd80000000116 */
[----:B------:R1:W-:Y:S04]  /*2f40*/  STG.E.64 desc[UR6][R18.64+0x8], R22 ;  /* 0x0000081612007986 */ /* 0x0003e8000c101b06 */
[----:B------:R-:W2:Y:S04]  /*2f50*/  LDG.E.64 R24, desc[UR12][R16.64+0x10] ;  /* 0x0000100c10187981 */ /* 0x000ea8000c1e1b00 */
[----:B0-----:R-:W2:Y:S04]  /*2f60*/  LD.E.64 R20, desc[UR14][R14.64+0x10] ;  /* 0x0000100e0e147980 */ /* 0x001ea8000c101b00 */
[----:B------:R-:W2:Y:S02]  /*2f70*/  LDG.E.64 R26, desc[UR16][R12.64+0x30] ;  /* 0x000030100c1a7981 */ /* 0x000ea4000c1e1b00 */
[----:B--2---:R-:W-:-:S07]  /*2f80*/  DFMA R20, -R20, R26, R24 ;  /* 0x0000001a1414722b */ /* 0x004fce0000000118 */
[----:B------:R0:W-:Y:S04]  /*2f90*/  STG.E.64 desc[UR6][R18.64+0x10], R20 ;  /* 0x0000101412007986 */ /* 0x0001e8000c101b06 */
[----:B------:R-:W2:Y:S04]  /*2fa0*/  LDG.E.64 R24, desc[UR12][R16.64+0x18] ;  /* 0x0000180c10187981 */ /* 0x000ea8000c1e1b00 */
[----:B-1----:R-:W2:Y:S04]  /*2fb0*/  LD.E.64 R22, desc[UR14][R14.64+0x18] ;  /* 0x0000180e0e167980 */ /* 0x002ea8000c101b00 */
[----:B------:R-:W2:Y:S02]  /*2fc0*/  LDG.E.64 R26, desc[UR16][R12.64+0x30] ;  /* 0x000030100c1a7981 */ /* 0x000ea4000c1e1b00 */
[----:B--2---:R-:W-:-:S07]  /*2fd0*/  DFMA R22, -R22, R26, R24 ;  /* 0x0000001a1616722b */ /* 0x004fce0000000118 */
        /* <DEDUP_REMOVED lines=53> */
[----:B------:R-:W2:Y:S01]  /*3330*/  LDG.E.64 R26, desc[UR16][R12.64+0x30] ;  /* 0x000030100c1a7981 */ /* 0x000ea2000c1e1b00 */
[----:B------:R-:W-:Y:S01]  /*3340*/  UIADD3 UR5, UP0, UPT, UR5, 0x10, URZ ;  /* 0x0000001005057890 */ /* 0x000fe2000ff1e0ff */
[----:B--2---:R-:W-:-:S07]  /*3350*/  DFMA R20, -R20, R26, R24 ;  /* 0x0000001a1414722b */ /* 0x004fce0000000118 */
[----:B------:R2:W-:Y:S04]  /*3360*/  STG.E.64 desc[UR6][R18.64+0x70], R20 ;  /* 0x0000701412007986 */ /* 0x0005e8000c101b06 */
[----:B------:R-:W3:Y:S04]  /*3370*/  LDG.E.64 R24, desc[UR12][R16.64+0x78] ;  /* 0x0000780c10187981 */ /* 0x000ee8000c1e1b00 */
[----:B-1----:R-:W3:Y:S04]  /*3380*/  LD.E.64 R22, desc[UR14][R14.64+0x78] ;  /* 0x0000780e0e167980 */ /* 0x002ee8000c101b00 */
[----:B------:R-:W3:Y:S01]  /*3390*/  LDG.E.64 R26, desc[UR16][R12.64+0x30] ;  /* 0x000030100c1a7981 */ /* 0x000ee2000c1e1b00 */
[----:B------:R-:W-:Y:S01]  /*33a0*/  UIADD3.X UR4, UPT, UPT, URZ, UR4, URZ, UP0, !UPT ;  /* 0x00000004ff047290 */ /* 0x000fe200087fe4ff */
[----:B------:R-:W-:-:S05]  /*33b0*/  ISETP.NE.U32.AND P1, PT, R10, UR5, PT ;  /* 0x000000050a007c0c */ /* 0x000fca000bf25070 */
[----:B------:R-:W-:Y:S01]  /*33c0*/  ISETP.NE.AND.EX P1, PT, R11, UR4, PT, P1 ;  /* 0x000000040b007c0c */ /* 0x000fe2000bf25310 */
[----:B---3--:R-:W-:-:S07]  /*33d0*/  DFMA R22, -R22, R26, R24 ;  /* 0x0000001a1616722b */ /* 0x008fce0000000118 */
[----:B------:R2:W-:Y:S05]  /*33e0*/  STG.E.64 desc[UR6][R18.64+0x78], R22 ;  /* 0x0000781612007986 */ /* 0x0005ea000c101b06 */
[----:B------:R-:W-:Y:S05]  /*33f0*/  @P1 BRA `(.L_x_30) ;  /* 0xfffffff800501947 */ /* 0x000fea000383ffff */
[----:B--2---:R-:W0:Y:S01]  /*3400*/  LDC R20, c[0x0][0x39c] ;  /* 0x0000e700ff147b82 */ /* 0x004e220000000800 */
[----:B------:R-:W-:-:S07]  /*3410*/  IMAD.MOV.U32 R21, RZ, RZ, R10 ;  /* 0x000000ffff157224 */ /* 0x000fce00078e000a */
.L_x_29:
[----:B------:R-:W-:-:S04]  /*3420*/  ISETP.NE.U32.AND P1, PT, R3, RZ, PT ;  /* 0x000000ff0300720c */ /* 0x000fc80003f25070 */
[----:B------:R-:W-:-:S13]  /*3430*/  ISETP.NE.AND.EX P1, PT, RZ, RZ, PT, P1 ;  /* 0x000000ffff00720c */ /* 0x000fda0003f25310 */
[----:B------:R-:W-:Y:S05]  /*3440*/  @!P1 BRA `(.L_x_28) ;  /* 0x0000000800ac9947 */ /* 0x000fea0003800000 */
[----:B------:R-:W-:-:S04]  /*3450*/  IADD3 R12, P1, PT, R3, -0x1, RZ ;  /* 0xffffffff030c7810 */ /* 0x000fc80007f3e0ff */
[----:B------:R-:W-:Y:S01]  /*3460*/  ISETP.GE.U32.AND P3, PT, R12, 0x7, PT ;  /* 0x000000070c00780c */ /* 0x000fe20003f66070 */
[----:B------:R-:W-:Y:S01]  /*3470*/  IMAD.X R12, RZ, RZ, -0x1, P1 ;  /* 0xffffffffff0c7424 */ /* 0x000fe200008e06ff */
[----:B------:R-:W-:-:S04]  /*3480*/  ISETP.NE.U32.AND P1, PT, R9, RZ, PT ;  /* 0x000000ff0900720c */ /* 0x000fc80003f25070 */
[----:B------:R-:W-:Y:S02]  /*3490*/  ISETP.GE.U32.AND.EX P3, PT, R12, RZ, PT, P3 ;  /* 0x000000ff0c00720c */ /* 0x000fe40003f66130 */
[----:B------:R-:W-:-:S11]  /*34a0*/  ISETP.NE.AND.EX P1, PT, RZ, RZ, PT, P1 ;  /* 0x000000ffff00720c */ /* 0x000fd60003f25310 */
[----:B------:R-:W-:Y:S05]  /*34b0*/  @!P3 BRA `(.L_x_31) ;  /* 0x0000000000f8b947 */ /* 0x000fea0003800000 */
[----:B------:R-:W1:Y:S01]  /*34c0*/  LDCU.128 UR4, c[0x0][0x380] ;  /* 0x00007000ff0477ac */ /* 0x000e620008000c00 */
[----:B------:R-:W2:Y:S01]  /*34d0*/  LDC.64 R14, c[0x0][0x390] ;  /* 0x0000e400ff0e7b82 */ /* 0x000ea20000000a00 */
[----:B------:R-:W-:Y:S01]  /*34e0*/  IMAD.SHL.U32 R13, R21, 0x8, RZ ;  /* 0x00000008150d7824 */ /* 0x000fe200078e00ff */
[C---:B------:R-:W-:Y:S02]  /*34f0*/  R2UR UR12, R6.reuse ;  /* 0x00000000060c72ca */ /* 0x040fe400000e0000 */
[C---:B------:R-:W-:Y:S02]  /*3500*/  R2UR UR13, R7.reuse ;  /* 0x00000000070d72ca */ /* 0x040fe400000e0000 */
[C---:B------:R-:W-:Y:S02]  /*3510*/  R2UR UR8, R6.reuse ;  /* 0x00000000060872ca */ /* 0x040fe400000e0000 */
[----:B------:R-:W-:Y:S02]  /*3520*/  R2UR UR9, R7 ;  /* 0x00000000070972ca */ /* 0x000fe400000e0000 */
[----:B------:R-:W-:-:S02]  /*3530*/  R2UR UR10, R6 ;  /* 0x00000000060a72ca */ /* 0x000fc400000e0000 */
[----:B------:R-:W-:Y:S02]  /*3540*/  R2UR UR11, R7 ;  /* 0x00000000070b72ca */ /* 0x000fe400000e0000 */
[----:B0-----:R-:W-:Y:S02]  /*3550*/  SHF.L.U64.HI R28, R21, 0x3, R20 ;  /* 0x00000003151c7819 */ /* 0x001fe40000010214 */
[C---:B------:R-:W-:Y:S02]  /*3560*/  IADD3 R16, P4, PT, R13.reuse, R4, RZ ;  /* 0x000000040d107210 */ /* 0x040fe40007f9e0ff */
[----:B-1----:R-:W-:-:S03]  /*3570*/  IADD3 R18, P3, PT, R13, UR4, RZ ;  /* 0x000000040d127c10 */ /* 0x002fc6000ff7e0ff */
[C---:B------:R-:W-:Y:S01]  /*3580*/  IMAD.X R17, R28.reuse, 0x1, R5, P4 ;  /* 0x000000011c117824 */ /* 0x040fe200020e0605 */
[----:B------:R-:W-:Y:S01]  /*3590*/  IADD3.X R19, PT, PT, R28, UR5, RZ, P3, !PT ;  /* 0x000000051c137c10 */ /* 0x000fe20009ffe4ff */
[----:B--2---:R-:W2:Y:S04]  /*35a0*/  LDG.E.64 R26, desc[UR12][R14.64+0x30] ;  /* 0x0000300c0e1a7981 */ /* 0x004ea8000c1e1b00 */
[----:B------:R-:W2:Y:S04]  /*35b0*/  LDG.E.64 R22, desc[UR8][R18.64] ;  /* 0x0000000812167981 */ /* 0x000ea8000c1e1b00 */
[----:B------:R-:W2:Y:S01]  /*35c0*/  LD.E.64 R24, desc[UR10][R16.64] ;  /* 0x0000000a10187980 */ /* 0x000ea2000c101b00 */
[----:B------:R-:W-:-:S02]  /*35d0*/  R2UR UR4, R6 ;  /* 0x00000000060472ca */ /* 0x000fc400000e0000 */
[----:B------:R-:W-:Y:S02]  /*35e0*/  R2UR UR5, R7 ;  /* 0x00000000070572ca */ /* 0x000fe400000e0000 */
[----:B------:R-:W-:-:S04]  /*35f0*/  IADD3 R12, P3, PT, R13, UR6, RZ ;  /* 0x000000060d0c7c10 */ /* 0x000fc8000ff7e0ff */
[----:B------:R-:W-:Y:S01]  /*3600*/  IADD3.X R13, PT, PT, R28, UR7, RZ, P3, !PT ;  /* 0x000000071c0d7c10 */ /* 0x000fe20009ffe4ff */
[----:B--2---:R-:W-:-:S07]  /*3610*/  DFMA R22, -R24, R26, R22 ;  /* 0x0000001a1816722b */ /* 0x004fce0000000116 */
[----:B------:R0:W-:Y:S04]  /*3620*/  STG.E.64 desc[UR4][R12.64], R22 ;  /* 0x000000160c007986 */ /* 0x0001e8000c101b04 */
[----:B------:R-:W2:Y:S04]  /*3630*/  LDG.E.64 R24, desc[UR8][R18.64+0x8] ;  /* 0x0000080812187981 */ /* 0x000ea8000c1e1b00 */
[----:B------:R-:W2:Y:S04]  /*3640*/  LD.E.64 R26, desc[UR10][R16.64+0x8] ;  /* 0x0000080a101a7980 */ /* 0x000ea8000c101b00 */
[----:B------:R-:W2:Y:S01]  /*3650*/  LDG.E.64 R28, desc[UR12][R14.64+0x30] ;  /* 0x0000300c0e1c7981 */ /* 0x000ea2000c1e1b00 */
[----:B------:R-:W-:-:S02]  /*3660*/  R2UR UR6, R6 ;  /* 0x00000000060672ca */ /* 0x000fc400000e0000 */
[----:B------:R-:W-:Y:S01]  /*3670*/  R2UR UR7, R7 ;  /* 0x00000000070772ca */ /* 0x000fe200000e0000 */
[----:B--2---:R-:W-:-:S07]  /*3680*/  DFMA R24, -R26, R28, R24 ;  /* 0x0000001c1a18722b */ /* 0x004fce0000000118 */
[----:B------:R1:W-:Y:S05]  /*3690*/  STG.E.64 desc[UR4][R12.64+0x8], R24 ;  /* 0x000008180c007986 */ /* 0x0003ea000c101b04 */
        /* <DEDUP_REMOVED lines=25> */
[----:B------:R-:W3:Y:S04]  /*3830*/  LDG.E.64 R26, desc[UR6][R18.64+0x38] ;  /* 0x00003806121a7981 */ /* 0x000ee8000c1e1b00 */
[----:B-1----:R-:W3:Y:S04]  /*3840*/  LD.E.64 R24, desc[UR8][R16.64+0x38] ;  /* 0x0000380810187980 */ /* 0x002ee8000c101b00 */
[----:B------:R-:W3:Y:S01]  /*3850*/  LDG.E.64 R28, desc[UR10][R14.64+0x30] ;  /* 0x0000300a0e1c7981 */ /* 0x000ee2000c1e1b00 */
[----:B------:R-:W-:-:S05]  /*3860*/  IADD3 R21, P3, PT, R21, 0x8, RZ ;  /* 0x0000000815157810 */ /* 0x000fca0007f7e0ff */
[----:B------:R-:W-:Y:S01]  /*3870*/  IMAD.X R20, RZ, RZ, R20, P3 ;  /* 0x000000ffff147224 */ /* 0x000fe200018e0614 */
[----:B---3--:R-:W-:-:S07]  /*3880*/  DFMA R24, -R24, R28, R26 ;  /* 0x0000001c1818722b */ /* 0x008fce000000011a */
[----:B------:R2:W-:Y:S04]  /*3890*/  STG.E.64 desc[UR4][R12.64+0x38], R24 ;  /* 0x000038180c007986 */ /* 0x0005e8000c101b04 */
.L_x_31:
[----:B------:R-:W-:Y:S05]  /*38a0*/  @!P1 BRA `(.L_x_28) ;  /* 0x0000000400949947 */ /* 0x000fea0003800000 */
[----:B--2---:R-:W-:-:S04]  /*38b0*/  IADD3 R12, P1, PT, R9, -0x1, RZ ;  /* 0xffffffff090c7810 */ /* 0x004fc80007f3e0ff */
        /* <DEDUP_REMOVED lines=48> */
.L_x_32:
[----:B------:R-:W-:Y:S05]  /*3bc0*/  @!P1 BRA `(.L_x_28) ;  /* 0x0000000000cc9947 */ /* 0x000fea0003800000 */
[----:B------:R-:W1:Y:S01]  /*3bd0*/  LDCU.128 UR4, c[0x0][0x380] ;  /* 0x00007000ff0477ac */ /* 0x000e620008000c00 */
[----:B------:R-:W3:Y:S01]  /*3be0*/  LDC.64 R24, c[0x0][0x390] ;  /* 0x0000e400ff187b82 */ /* 0x000ee20000000a00 */
[----:B--2---:R-:W-:Y:S01]  /*3bf0*/  IMAD.SHL.U32 R23, R21, 0x8, RZ ;  /* 0x0000000815177824 */ /* 0x004fe200078e00ff */
        /* <DEDUP_REMOVED lines=11> */
[----:B---3--:R-:W2:Y:S04]  /*3cb0*/  LDG.E.64 R16, desc[UR12][R24.64+0x30] ;  /* 0x0000300c18107981 */ /* 0x008ea8000c1e1b00 */
[----:B------:R-:W2:Y:S04]  /*3cc0*/  LDG.E.64 R12, desc[UR8][R18.64] ;  /* 0x00000008120c7981 */ /* 0x000ea8000c1e1b00 */
[----:B------:R-:W2:Y:S01]  /*3cd0*/  LD.E.64 R14, desc[UR10][R20.64] ;  /* 0x0000000a140e7980 */ /* 0x000ea2000c101b00 */
[----:B------:R-:W-:-:S02]  /*3ce0*/  IADD3 R22, P1, PT, R23, UR6, RZ ;  /* 0x0000000617167c10 */ /* 0x000fc4000ff3e0ff */
[----:B------:R-:W-:Y:S02]  /*3cf0*/  R2UR UR4, R6 ;  /* 0x00000000060472ca */ /* 0x000fe400000e0000 */
[----:B------:R-:W-:Y:S02]  /*3d00*/  IADD3.X R23, PT, PT, R26, UR7, RZ, P1, !PT ;  /* 0x000000071a177c10 */ /* 0x000fe40008ffe4ff */
[----:B------:R-:W-:Y:S02]  /*3d10*/  ISETP.NE.U32.AND P1, PT, R2, 0x1, PT ;  /* 0x000000010200780c */ /* 0x000fe40003f25070 */
[----:B------:R-:W-:Y:S02]  /*3d20*/  R2UR UR5, R7 ;  /* 0x00000000070572ca */ /* 0x000fe400000e0000 */
[----:B------:R-:W-:Y:S01]  /*3d30*/  ISETP.NE.AND.EX P1, PT, RZ, RZ, PT, P1 ;  /* 0x000000ffff00720c */ /* 0x000fe20003f25310 */
[----:B--2---:R-:W-:-:S10]  /*3d40*/  DFMA R12, -R14, R16, R12 ;  /* 0x000000100e0c722b */ /* 0x004fd4000000010c */
[----:B------:R1:W-:Y:S02]  /*3d50*/  STG.E.64 desc[UR4][R22.64], R12 ;  /* 0x0000000c16007986 */ /* 0x0003e4000c101b04 */
[----:B------:R-:W-:Y:S05]  /*3d60*/  @!P1 BRA `(.L_x_28) ;  /* 0x0000000000649947 */ /* 0x000fea0003800000 */
[C---:B------:R-:W-:Y:S02]  /*3d70*/  R2UR UR4, R6.reuse ;  /* 0x00000000060472ca */ /* 0x040fe400000e0000 */
[C---:B------:R-:W-:Y:S02]  /*3d80*/  R2UR UR5, R7.reuse ;  /* 0x00000000070572ca */ /* 0x040fe400000e0000 */
[C---:B------:R-:W-:Y:S02]  /*3d90*/  R2UR UR6, R6.reuse ;  /* 0x00000000060672ca */ /* 0x040fe400000e0000 */
[C---:B------:R-:W-:Y:S02]  /*3da0*/  R2UR UR7, R7.reuse ;  /* 0x00000000070772ca */ /* 0x040fe400000e0000 */
[----:B------:R-:W-:Y:S02]  /*3db0*/  R2UR UR8, R6 ;  /* 0x00000000060872ca */ /* 0x000fe400000e0000 */
[----:B------:R-:W-:-:S05]  /*3dc0*/  R2UR UR9, R7 ;  /* 0x00000000070972ca */ /* 0x000fca00000e0000 */
[----:B-1----:R-:W2:Y:S04]  /*3dd0*/  LDG.E.64 R12, desc[UR4][R18.64+0x8] ;  /* 0x00000804120c7981 */ /* 0x002ea8000c1e1b00 */
[----:B------:R-:W2:Y:S04]  /*3de0*/  LD.E.64 R14, desc[UR6][R20.64+0x8] ;  /* 0x00000806140e7980 */ /* 0x000ea8000c101b00 */
[----:B------:R-:W2:Y:S01]  /*3df0*/  LDG.E.64 R16, desc[UR8][R24.64+0x30] ;  /* 0x0000300818107981 */ /* 0x000ea2000c1e1b00 */
[----:B------:R-:W-:-:S04]  /*3e00*/  ISETP.NE.U32.AND P1, PT, R2, 0x2, PT ;  /* 0x000000020200780c */ /* 0x000fc80003f25070 */
[----:B------:R-:W-:Y:S01]  /*3e10*/  ISETP.NE.AND.EX P1, PT, RZ, RZ, PT, P1 ;  /* 0x000000ffff00720c */ /* 0x000fe20003f25310 */
[----:B--2---:R-:W-:-:S07]  /*3e20*/  DFMA R12, -R14, R16, R12 ;  /* 0x000000100e0c722b */ /* 0x004fce000000010c */
[----:B------:R0:W-:Y:S05]  /*3e30*/  STG.E.64 desc[UR4][R22.64+0x8], R12 ;  /* 0x0000080c16007986 */ /* 0x0001ea000c101b04 */
[----:B------:R-:W-:Y:S05]  /*3e40*/  @!P1 BRA `(.L_x_28) ;  /* 0x00000000002c9947 */ /* 0x000fea0003800000 */
[C---:B------:R-:W-:Y:S02]  /*3e50*/  R2UR UR4, R6.reuse ;  /* 0x00000000060472ca */ /* 0x040fe400000e0000 */
[C---:B------:R-:W-:Y:S02]  /*3e60*/  R2UR UR5, R7.reuse ;  /* 0x00000000070572ca */ /* 0x040fe400000e0000 */
[C---:B------:R-:W-:Y:S02]  /*3e70*/  R2UR UR6, R6.reuse ;  /* 0x00000000060672ca */ /* 0x040fe400000e0000 */
[C---:B------:R-:W-:Y:S02]  /*3e80*/  R2UR UR7, R7.reuse ;  /* 0x00000000070772ca */ /* 0x040fe400000e0000 */
[----:B------:R-:W-:Y:S02]  /*3e90*/  R2UR UR8, R6 ;  /* 0x00000000060872ca */ /* 0x000fe400000e0000 */
[----:B------:R-:W-:-:S05]  /*3ea0*/  R2UR UR9, R7 ;  /* 0x00000000070972ca */ /* 0x000fca00000e0000 */
[----:B0-----:R-:W2:Y:S04]  /*3eb0*/  LDG.E.64 R12, desc[UR4][R18.64+0x10] ;  /* 0x00001004120c7981 */ /* 0x001ea8000c1e1b00 */
[----:B------:R-:W2:Y:S04]  /*3ec0*/  LD.E.64 R14, desc[UR6][R20.64+0x10] ;  /* 0x00001006140e7980 */ /* 0x000ea8000c101b00 */
[----:B------:R-:W2:Y:S02]  /*3ed0*/  LDG.E.64 R16, desc[UR8][R24.64+0x30] ;  /* 0x0000300818107981 */ /* 0x000ea4000c1e1b00 */
[----:B--2---:R-:W-:-:S07]  /*3ee0*/  DFMA R12, -R14, R16, R12 ;  /* 0x000000100e0c722b */ /* 0x004fce000000010c */
[----:B------:R0:W-:Y:S04]  /*3ef0*/  STG.E.64 desc[UR4][R22.64+0x10], R12 ;  /* 0x0000100c16007986 */ /* 0x0001e8000c101b04 */
.L_x_28:
[----:B------:R-:W-:Y:S05]  /*3f00*/  BSYNC.RECONVERGENT B0 ;  /* 0x0000000000007941 */ /* 0x000fea0003800200 */
.L_x_27:
[----:B------:R-:W-:Y:S06]  /*3f10*/  BAR.SYNC.DEFER_BLOCKING 0x0 ;  /* 0x0000000000007b1d */ /* 0x000fec0000010000 */
[----:B------:R-:W-:Y:S04]  /*3f20*/  BSSY.RECONVERGENT B0, `(.L_x_33) ;  /* 0x0000007000007945 */ /* 0x000fe80003800200 */
[----:B------:R-:W-:Y:S05]  /*3f30*/  @P2 BRA `(.L_x_34) ;  /* 0x0000000000142947 */ /* 0x000fea0003800000 */
[----:B------:R-:W5:Y:S01]  /*3f40*/  S2UR UR5, SR_CgaCtaId ;  /* 0x00000000000579c3 */ /* 0x000f620000008800 */
[----:B------:R-:W-:Y:S02]  /*3f50*/  UMOV UR4, 0x400 ;  /* 0x0000040000047882 */ /* 0x000fe40000000000 */
[----:B------:R-:W-:-:S04]  /*3f60*/  UIADD3 UR4, UPT, UPT, UR4, 0x28, URZ ;  /* 0x0000002804047890 */ /* 0x000fc8000fffe0ff */
[----:B-----5:R-:W-:-:S09]  /*3f70*/  ULEA UR4, UR5, UR4, 0x18 ;  /* 0x0000000405047291 */ /* 0x020fd2000f8ec0ff */
[----:B------:R-:W-:Y:S03]  /*3f80*/  ATOMS.POPC.INC.32 RZ, [UR4] ;  /* 0x00000000ffff7f8c */ /* 0x000fe6000d800004 */
.L_x_34:
[----:B------:R-:W-:Y:S05]  /*3f90*/  BSYNC.RECONVERGENT B0 ;  /* 0x0000000000007941 */ /* 0x000fea0003800200 */
.L_x_33:
[----:B------:R-:W-:Y:S01]  /*3fa0*/  BAR.SYNC.DEFER_BLOCKING 0x0 ;  /* 0x0000000000007b1d */ /* 0x000fe20000010000 */
[----:B------:R-:W-:Y:S02]  /*3fb0*/  ISETP.NE.U32.AND P1, PT, R8, RZ, PT ;  /* 0x000000ff0800720c */ /* 0x000fe40003f25070 */
[----:B------:R-:W-:Y:S02]  /*3fc0*/  CS2R R26, SRZ ;  /* 0x00000000001a7805 */ /* 0x000fe4000001ff00 */
[----:B------:R-:W-:-:S13]  /*3fd0*/  ISETP.NE.AND.EX P1, PT, R11, RZ, PT, P1 ;  /* 0x000000ff0b00720c */ /* 0x000fda0003f25310 */
[----:B------:R-:W-:Y:S05]  /*3fe0*/  @!P1 BRA `(.L_x_35) ;  /* 0x0000001000109947 */ /* 0x000fea0003800000 */
[----:B------:R-:W-:Y:S01]  /*3ff0*/  ISETP.GE.U32.AND P1, PT, R8, 0x4, PT ;  /* 0x000000040800780c */ /* 0x000fe20003f26070 */
[----:B------:R-:W-:Y:S01]  /*4000*/  UMOV UR4, URZ ;  /* 0x000000ff00047c82 */ /* 0x000fe20008000000 */
[----:B------:R-:W-:Y:S01]  /*4010*/  UMOV UR5, URZ ;  /* 0x000000ff00057c82 */ /* 0x000fe20008000000 */
[----:B------:R-:W-:Y:S02]  /*4020*/  CS2R R26, SRZ ;  /* 0x00000000001a7805 */ /* 0x000fe4000001ff00 */
[----:B------:R-:W-:-:S13]  /*4030*/  ISETP.GE.U32.AND.EX P1, PT, R11, RZ, PT, P1 ;  /* 0x000000ff0b00720c */ /* 0x000fda0003f26110 */
[----:B------:R-:W-:Y:S05]  /*4040*/  @!P1 BRA `(.L_x_36) ;  /* 0x0000000800409947 */ /* 0x000fea0003800000 */
[----:B------:R-:W-:Y:S01]  /*4050*/  CS2R R26, SRZ ;  /* 0x00000000001a7805 */ /* 0x000fe2000001ff00 */
[----:B------:R-:W0:Y:S01]  /*4060*/  LDCU.64 UR12, c[0x0][0x398] ;  /* 0x00007300ff0c77ac */ /* 0x000e220008000a00 */
[----:B------:R-:W0:Y:S01]  /*4070*/  LDCU.128 UR8, c[0x0][0x380] ;  /* 0x00007000ff0877ac */ /* 0x000e220008000c00 */
[----:B------:R-:W-:Y:S01]  /*4080*/  UMOV UR4, URZ ;  /* 0x000000ff00047c82 */ /* 0x000fe20008000000 */
[----:B------:R-:W-:-:S05]  /*4090*/  UMOV UR5, URZ ;  /* 0x000000ff00057c82 */ /* 0x000fca0008000000 */
.L_x_44:
[----:B------:R-:W-:Y:S01]  /*40a0*/  USHF.L.U32 UR6, UR4, 0x3, URZ ;  /* 0x0000000304067899 */ /* 0x000fe200080006ff */
[C---:B------:R-:W-:Y:S01]  /*40b0*/  R2UR UR16, R6.reuse ;  /* 0x00000000061072ca */ /* 0x040fe200000e0000 */
[----:B------:R-:W-:Y:S01]  /*40c0*/  USHF.L.U64.HI UR7, UR4, 0x3, UR5 ;  /* 0x0000000304077899 */ /* 0x000fe20008010205 */
[C---:B------:R-:W-:Y:S01]  /*40d0*/  R2UR UR17, R7.reuse ;  /* 0x00000000071172ca */ /* 0x040fe200000e0000 */
[----:B0-----:R-:W-:Y:S01]  /*40e0*/  UIADD3 UR14, UP0, UPT, UR6, UR8, URZ ;  /* 0x00000008060e7290 */ /* 0x001fe2000ff1e0ff */
[----:B------:R-:W-:Y:S01]  /*40f0*/  R2UR UR18, R6 ;  /* 0x00000000061272ca */ /* 0x000fe200000e0000 */
[----:B------:R-:W-:Y:S01]  /*4100*/  UIADD3 UR6, UP1, UPT, UR6, UR10, URZ ;  /* 0x0000000a06067290 */ /* 0x000fe2000ff3e0ff */
[----:B------:R-:W-:Y:S01]  /*4110*/  R2UR UR19, R7 ;  /* 0x00000000071372ca */ /* 0x000fe200000e0000 */
[----:B------:R-:W-:Y:S02]  /*4120*/  UIADD3.X UR15, UPT, UPT, UR7, UR9, URZ, UP0, !UPT ;  /* 0x00000009070f7290 */ /* 0x000fe400087fe4ff */
[----:B------:R-:W-:Y:S01]  /*4130*/  UIADD3.X UR7, UPT, UPT, UR7, UR11, URZ, UP1, !UPT ;  /* 0x0000000b07077290 */ /* 0x000fe20008ffe4ff */
[----:B-12---:R-:W-:-:S02]  /*4140*/  IMAD.U32 R12, RZ, RZ, UR14 ;  /* 0x0000000eff0c7e24 */ /* 0x006fc4000f8e00ff */
[----:B------:R-:W-:Y:S02]  /*4150*/  IMAD.U32 R14, RZ, RZ, UR6 ;  /* 0x00000006ff0e7e24 */ /* 0x000fe4000f8e00ff */
[----:B------:R-:W-:Y:S02]  /*4160*/  IMAD.U32 R13, RZ, RZ, UR15 ;  /* 0x0000000fff0d7e24 */ /* 0x000fe4000f8e00ff */
[----:B------:R-:W-:-:S03]  /*4170*/  IMAD.U32 R15, RZ, RZ, UR7 ;  /* 0x00000007ff0f7e24 */ /* 0x000fc6000f8e00ff */
[----:B------:R-:W2:Y:S04]  /*4180*/  LDG.E.64 R32, desc[UR16][R12.64] ;  /* 0x000000100c207981 */ /* 0x000ea8000c1e1b00 */
[----:B------:R-:W2:Y:S01]  /*4190*/  LDG.E.64 R16, desc[UR18][R14.64] ;  /* 0x000000120e107981 */ /* 0x000ea2000c1e1b00 */
[----:B------:R-:W-:Y:S01]  /*41a0*/  MOV R8, 0x41f0 ;  /* 0x000041f000087802 */ /* 0x000fe20000000f00 */
[----:B--2---:R-:W-:-:S08]  /*41b0*/  DADD R32, R32, -R16 ;  /* 0x0000000020207229 */ /* 0x004fd00000000810 */
[----:B------:R-:W-:-:S10]  /*41c0*/  DADD R16, -RZ, |R32| ;  /* 0x00000000ff107229 */ /* 0x000fd40000000520 */
[----:B------:R-:W-:-:S07]  /*41d0*/  IMAD.MOV.U32 R11, RZ, RZ, R17 ;  /* 0x000000ffff0b7224 */ /* 0x000fce00078e0011 */
[----:B---34-:R-:W-:Y:S05]  /*41e0*/  CALL.REL.NOINC `($_Z14calculateValuePdS_P11VarsToSharemb$__internal_accurate_pow) ;  /* 0x0000001c00407944 */ /* 0x018fea0003c00000 */
[C---:B------:R-:W-:Y:S02]  /*41f0*/  R2UR UR6, R6.reuse ;  /* 0x00000000060672ca */ /* 0x040fe400000e0000 */
[C---:B------:R-:W-:Y:S02]  /*4200*/  R2UR UR7, R7.reuse ;  /* 0x00000000070772ca */ /* 0x040fe400000e0000 */
[----:B------:R-:W-:Y:S02]  /*4210*/  R2UR UR14, R6 ;  /* 0x00000000060e72ca */ /* 0x000fe400000e0000 */
[----:B------:R-:W-:-:S09]  /*4220*/  R2UR UR15, R7 ;  /* 0x00000000070f72ca */ /* 0x000fd200000e0000 */
[----:B------:R-:W2:Y:S04]  /*4230*/  LDG.E.64 R30, desc[UR6][R12.64+0x8] ;  /* 0x000008060c1e7981 */ /* 0x000ea8000c1e1b00 */
[----:B------:R-:W2:Y:S01]  /*4240*/  LDG.E.64 R20, desc[UR14][R14.64+0x8] ;  /* 0x0000080e0e147981 */ /* 0x000ea2000c1e1b00 */
[C---:B------:R-:W-:Y:S02]  /*4250*/  DADD R18, R32.reuse, 2 ;  /* 0x4000000020127429 */ /* 0x040fe40000000000 */
[C---:B------:R-:W-:Y:S02]  /*4260*/  DSETP.NEU.AND P1, PT, R32.reuse, RZ, PT ;  /* 0x000000ff2000722a */ /* 0x040fe40003f2d000 */
[----:B------:R-:W-:-:S04]  /*4270*/  DSETP.NEU.AND P3, PT, R32, 1, PT ;  /* 0x3ff000002000742a */ /* 0x000fc80003f6d000 */
[----:B------:R-:W-:Y:S02]  /*4280*/  FSEL R16, R16, RZ, P1 ;  /* 0x000000ff10107208 */ /* 0x000fe40000800000 */
[----:B------:R-:W-:Y:S02]  /*4290*/  LOP3.LUT R18, R19, 0x7ff00000, RZ, 0xc0, !PT ;  /* 0x7ff0000013127812 */ /* 0x000fe400078ec0ff */
[----:B------:R-:W-:Y:S02]  /*42a0*/  FSEL R17, R11, RZ, P1 ;  /* 0x000000ff0b117208 */ /* 0x000fe40000800000 */
[----:B------:R-:W-:Y:S01]  /*42b0*/  ISETP.NE.AND P2, PT, R18, 0x7ff00000, PT ;  /* 0x7ff000001200780c */ /* 0x000fe20003f45270 */
[----:B--2---:R-:W-:-:S08]  /*42c0*/  DADD R30, R30, -R20 ;  /* 0x000000001e1e7229 */ /* 0x004fd00000000814 */
[----:B------:R-:W-:-:S04]  /*42d0*/  DADD R18, -RZ, |R30| ;  /* 0x00000000ff127229 */ /* 0x000fc8000000051e */
[----:B------:R-:W-:Y:S07]  /*42e0*/  @P2 BRA `(.L_x_37) ;  /* 0x0000000000182947 */ /* 0x000fee0003800000 */
[----:B------:R-:W-:-:S14]  /*42f0*/  DSETP.NAN.AND P1, PT, R32, R32, PT ;  /* 0x000000202000722a */ /* 0x000fdc0003f28000 */
[----:B------:R-:W-:Y:S01]  /*4300*/  @P1 DADD R16, R32, 2 ;  /* 0x4000000020101429 */ /* 0x000fe20000000000 */
[----:B------:R-:W-:Y:S10]  /*4310*/  @P1 BRA `(.L_x_37) ;  /* 0x00000000000c1947 */ /* 0x000ff40003800000 */
[----:B------:R-:W-:-:S14]  /*4320*/  DSETP.NEU.AND P1, PT, |R32|, +INF , PT ;  /* 0x7ff000002000742a */ /* 0x000fdc0003f2d200 */
[----:B------:R-:W-:Y:S02]  /*4330*/  @!P1 IMAD.MOV.U32 R16, RZ, RZ, 0x0 ;  /* 0x00000000ff109424 */ /* 0x000fe400078e00ff */
[----:B------:R-:W-:-:S07]  /*4340*/  @!P1 IMAD.MOV.U32 R17, RZ, RZ, 0x7ff00000 ;  /* 0x7ff00000ff119424 */ /* 0x000fce00078e00ff */
.L_x_37:
[----:B------:R-:W-:Y:S01]  /*4350*/  FSEL R32, R16, RZ, P3 ;  /* 0x000000ff10207208 */ /* 0x000fe20001800000 */
[----:B------:R-:W-:Y:S01]  /*4360*/  IMAD.MOV.U32 R16, RZ, RZ, R18 ;  /* 0x000000ffff107224 */ /* 0x000fe200078e0012 */
[----:B------:R-:W-:Y:S01]  /*4370*/  FSEL R33, R17, 1.875, P3 ;  /* 0x3ff0000011217808 */ /* 0x000fe20001800000 */
[----:B------:R-:W-:Y:S01]  /*4380*/  IMAD.MOV.U32 R11, RZ, RZ, R19 ;  /* 0x000000ffff0b7224 */ /* 0x000fe200078e0013 */
[----:B------:R-:W-:-:S04]  /*4390*/  MOV R8, 0x43c0 ;  /* 0x000043c000087802 */ /* 0x000fc80000000f00 */
[----:B------:R-:W-:-:S11]  /*43a0*/  DADD R32, R26, R32 ;  /* 0x000000001a207229 */ /* 0x000fd60000000020 */
[----:B------:R-:W-:Y:S05]  /*43b0*/  CALL.REL.NOINC `($_Z14calculateValuePdS_P11VarsToSharemb$__internal_accurate_pow) ;  /* 0x0000001800cc7944 */ /* 0x000fea0003c00000 */
[C---:B------:R-:W-:Y:S02]  /*43c0*/  DADD R18, R30.reuse, 2 ;  /* 0x400000001e127429 */ /* 0x040fe40000000000 */
[----:B------:R-:W-:-:S06]  /*43d0*/  DSETP.NEU.AND P1, PT, R30, RZ, PT ;  /* 0x000000ff1e00722a */ /* 0x000fcc0003f2d000 */
[----:B------:R-:W-:Y:S02]  /*43e0*/  FSEL R16, R16, RZ, P1 ;  /* 0x000000ff10107208 */ /* 0x000fe40000800000 */
[----:B------:R-:W-:Y:S02]  /*43f0*/  LOP3.LUT R18, R19, 0x7ff00000, RZ, 0xc0, !PT ;  /* 0x7ff0000013127812 */ /* 0x000fe400078ec0ff */
[----:B------:R-:W-:Y:S02]  /*4400*/  FSEL R17, R11, RZ, P1 ;  /* 0x000000ff0b117208 */ /* 0x000fe40000800000 */
[----:B------:R-:W-:-:S13]  /*4410*/  ISETP.NE.AND P2, PT, R18, 0x7ff00000, PT ;  /* 0x7ff000001200780c */ /* 0x000fda0003f45270 */
[----:B------:R-:W-:Y:S05]  /*4420*/  @P2 BRA `(.L_x_38) ;  /* 0x0000000000202947 */ /* 0x000fea0003800000 */
[----:B------:R-:W-:-:S14]  /*4430*/  DSETP.NAN.AND P1, PT, R30, R30, PT ;  /* 0x0000001e1e00722a */ /* 0x000fdc0003f28000 */
[----:B------:R-:W-:Y:S05]  /*4440*/  @P1 BRA `(.L_x_39) ;  /* 0x0000000000141947 */ /* 0x000fea0003800000 */
[----:B------:R-:W-:-:S14]  /*4450*/  DSETP.NEU.AND P1, PT, |R30|, +INF , PT ;  /* 0x7ff000001e00742a */ /* 0x000fdc0003f2d200 */
[----:B------:R-:W-:Y:S05]  /*4460*/  @P1 BRA `(.L_x_38) ;  /* 0x0000000000101947 */ /* 0x000fea0003800000 */
[----:B------:R-:W-:Y:S02]  /*4470*/  IMAD.MOV.U32 R16, RZ, RZ, 0x0 ;  /* 0x00000000ff107424 */ /* 0x000fe400078e00ff */
[----:B------:R-:W-:Y:S01]  /*4480*/  IMAD.MOV.U32 R17, RZ, RZ, 0x7ff00000 ;  /* 0x7ff00000ff117424 */ /* 0x000fe200078e00ff */
[----:B------:R-:W-:Y:S06]  /*4490*/  BRA `(.L_x_38) ;  /* 0x0000000000047947 */ /* 0x000fec0003800000 */
.L_x_39:
[----:B------:R-:W-:-:S11]  /*44a0*/  DADD R16, R30, 2 ;  /* 0x400000001e107429 */ /* 0x000fd60000000000 */
.L_x_38:
[C---:B------:R-:W-:Y:S02]  /*44b0*/  R2UR UR6, R6.reuse ;  /* 0x00000000060672ca */ /* 0x040fe400000e0000 */
[C---:B------:R-:W-:Y:S02]  /*44c0*/  R2UR UR7, R7.reuse ;  /* 0x00000000070772ca */ /* 0x040fe400000e0000 */
[----:B------:R-:W-:Y:S02]  /*44d0*/  R2UR UR14, R6 ;  /* 0x00000000060e72ca */ /* 0x000fe400000e0000 */
[----:B------:R-:W-:-:S09]  /*44e0*/  R2UR UR15, R7 ;  /* 0x00000000070f72ca */ /* 0x000fd200000e0000 */
[----:B------:R-:W2:Y:S04]  /*44f0*/  LDG.E.64 R26, desc[UR6][R12.64+0x10] ;  /* 0x000010060c1a7981 */ /* 0x000ea8000c1e1b00 */
[----:B------:R-:W2:Y:S01]  /*4500*/  LDG.E.64 R18, desc[UR14][R14.64+0x10] ;  /* 0x0000100e0e127981 */ /* 0x000ea2000c1e1b00 */
[----:B------:R-:W-:Y:S01]  /*4510*/  DSETP.NEU.AND P1, PT, R30, 1, PT ;  /* 0x3ff000001e00742a */ /* 0x000fe20003f2d000 */
[----:B------:R-:W-:-:S05]  /*4520*/  MOV R8, 0x45b0 ;  /* 0x000045b000087802 */ /* 0x000fca0000000f00 */
[----:B------:R-:W-:Y:S02]  /*4530*/  FSEL R16, R16, RZ, P1 ;  /* 0x000000ff10107208 */ /* 0x000fe40000800000 */
[----:B------:R-:W-:-:S06]  /*4540*/  FSEL R17, R17, 1.875, P1 ;  /* 0x3ff0000011117808 */ /* 0x000fcc0000800000 */
[----:B------:R-:W-:Y:S02]  /*4550*/  DADD R32, R32, R16 ;  /* 0x0000000020207229 */ /* 0x000fe40000000010 */
[----:B--2---:R-:W-:-:S08]  /*4560*/  DADD R26, R26, -R18 ;  /* 0x000000001a1a7229 */ /* 0x004fd00000000812 */
[----:B------:R-:W-:-:S10]  /*4570*/  DADD R18, -RZ, |R26| ;  /* 0x00000000ff127229 */ /* 0x000fd4000000051a */
[----:B------:R-:W-:Y:S02]  /*4580*/  IMAD.MOV.U32 R16, RZ, RZ, R18 ;  /* 0x000000ffff107224 */ /* 0x000fe400078e0012 */
[----:B------:R-:W-:-:S07]  /*4590*/  IMAD.MOV.U32 R11, RZ, RZ, R19 ;  /* 0x000000ffff0b7224 */ /* 0x000fce00078e0013 */
        /* <DEDUP_REMOVED lines=15> */
.L_x_41:
[----:B------:R-:W-:-:S11]  /*4690*/  DADD R16, R26, 2 ;  /* 0x400000001a107429 */ /* 0x000fd60000000000 */
.L_x_40:
        /* <DEDUP_REMOVED lines=30> */
.L_x_43:
[----:B------:R-:W-:-:S11]  /*4880*/  DADD R16, R30, 2 ;  /* 0x400000001e107429 */ /* 0x000fd60000000000 */
.L_x_42:
[----:B------:R-:W-:Y:S01]  /*4890*/  UIADD3 UR4, UP0, UPT, UR4, 0x4, URZ ;  /* 0x0000000404047890 */ /* 0x000fe2000ff1e0ff */
[----:B------:R-:W-:Y:S01]  /*48a0*/  DSETP.NEU.AND P1, PT, R30, 1, PT ;  /* 0x3ff000001e00742a */ /* 0x000fe20003f2d000 */
[----:B------:R-:W-:Y:S02]  /*48b0*/  ULOP3.LUT UR6, UR12, 0xfffffffc, URZ, 0xc0, !UPT ;  /* 0xfffffffc0c067892 */ /* 0x000fe4000f8ec0ff */
[----:B------:R-:W-:Y:S02]  /*48c0*/  UIADD3.X UR5, UPT, UPT, URZ, UR5, URZ, UP0, !UPT ;  /* 0x00000005ff057290 */ /* 0x000fe400087fe4ff */
[----:B------:R-:W-:Y:S01]  /*48d0*/  UISETP.NE.U32.AND UP0, UPT, UR4, UR6, UPT ;  /* 0x000000060400728c */ /* 0x000fe2000bf05070 */
[----:B------:R-:W-:Y:S02]  /*48e0*/  FSEL R26, R16, RZ, P1 ;  /* 0x000000ff101a7208 */ /* 0x000fe40000800000 */
[----:B------:R-:W-:Y:S01]  /*48f0*/  FSEL R27, R17, 1.875, P1 ;  /* 0x3ff00000111b7808 */ /* 0x000fe20000800000 */
[----:B------:R-:W-:-:S05]  /*4900*/  UISETP.NE.AND.EX UP0, UPT, UR5, UR13, UPT, UP0 ;  /* 0x0000000d0500728c */ /* 0x000fca000bf05300 */
[----:B------:R-:W-:-:S04]  /*4910*/  DADD R26, R32, R26 ;  /* 0x00000000201a7229 */ /* 0x000fc8000000001a */
[----:B------:R-:W-:Y:S07]  /*4920*/  BRA.U UP0, `(.L_x_44) ;  /* 0xfffffff500dc7547 */ /* 0x000fee000b83ffff */
[----:B------:R-:W0:Y:S01]  /*4930*/  LDCU UR5, c[0x0][0x39c] ;  /* 0x00007380ff0577ac */ /* 0x000e220008000800 */
[----:B------:R-:W-:-:S05]  /*4940*/  UMOV UR4, UR6 ;  /* 0x0000000600047c82 */ /* 0x000fca0008000000 */
.L_x_36:
[----:B------:R-:W-:-:S04]  /*4950*/  ISETP.NE.U32.AND P1, PT, R2, RZ, PT ;  /* 0x000000ff0200720c */ /* 0x000fc80003f25070 */
[----:B------:R-:W-:-:S13]  /*4960*/  ISETP.NE.AND.EX P1, PT, RZ, RZ, PT, P1 ;  /* 0x000000ffff00720c */ /* 0x000fda0003f25310 */
[----:B------:R-:W-:Y:S05]  /*4970*/  @!P1 BRA `(.L_x_35) ;  /* 0x0000000400ac9947 */ /* 0x000fea0003800000 */
[----:B------:R-:W5:Y:S01]  /*4980*/  LDCU.128 UR8, c[0x0][0x380] ;  /* 0x00007000ff0877ac */ /* 0x000f620008000c00 */
[----:B------:R-:W-:Y:S02]  /*4990*/  USHF.L.U32 UR6, UR4, 0x3, URZ ;  /* 0x0000000304067899 */ /* 0x000fe400080006ff */
[----:B0-----:R-:W-:Y:S02]  /*49a0*/  USHF.L.U64.HI UR5, UR4, 0x3, UR5 ;  /* 0x0000000304057899 */ /* 0x001fe40008010205 */
[----:B-----5:R-:W-:Y:S01]  /*49b0*/  UIADD3 UR4, UP0, UPT, UR6, UR8, URZ ;  /* 0x0000000806047290 */ /* 0x020fe2000ff1e0ff */
[C---:B------:R-:W-:Y:S01]  /*49c0*/  R2UR UR8, R6.reuse ;  /* 0x00000000060872ca */ /* 0x040fe200000e0000 */
[----:B------:R-:W-:Y:S01]  /*49d0*/  UIADD3 UR7, UP1, UPT, UR6, UR10, URZ ;  /* 0x0000000a06077290 */ /* 0x000fe2000ff3e0ff */
[----:B------:R-:W-:Y:S01]  /*49e0*/  R2UR UR10, R6 ;  /* 0x00000000060a72ca */ /* 0x000fe200000e0000 */
[----:B------:R-:W-:Y:S01]  /*49f0*/  UIADD3.X UR6, UPT, UPT, UR5, UR9, URZ, UP0, !UPT ;  /* 0x0000000905067290 */ /* 0x000fe200087fe4ff */
[C---:B------:R-:W-:Y:S01]  /*4a00*/  R2UR UR9, R7.reuse ;  /* 0x00000000070972ca */ /* 0x040fe200000e0000 */
[----:B------:R-:W-:Y:S01]  /*4a10*/  UIADD3.X UR5, UPT, UPT, UR5, UR11, URZ, UP1, !UPT ;  /* 0x0000000b05057290 */ /* 0x000fe20008ffe4ff */
[----:B------:R-:W-:Y:S01]  /*4a20*/  R2UR UR11, R7 ;  /* 0x00000000070b72ca */ /* 0x000fe200000e0000 */
[----:B-12---:R-:W-:-:S02]  /*4a30*/  IMAD.U32 R12, RZ, RZ, UR4 ;  /* 0x00000004ff0c7e24 */ /* 0x006fc4000f8e00ff */
[----:B------:R-:W-:Y:S02]  /*4a40*/  IMAD.U32 R14, RZ, RZ, UR7 ;  /* 0x00000007ff0e7e24 */ /* 0x000fe4000f8e00ff */
[----:B------:R-:W-:Y:S02]  /*4a50*/  IMAD.U32 R13, RZ, RZ, UR6 ;  /* 0x00000006ff0d7e24 */ /* 0x000fe4000f8e00ff */
[----:B------:R-:W-:-:S04]  /*4a60*/  IMAD.U32 R15, RZ, RZ, UR5 ;  /* 0x00000005ff0f7e24 */ /* 0x000fc8000f8e00ff */
[----:B------:R-:W2:Y:S04]  /*4a70*/  LDG.E.64 R30, desc[UR8][R12.64] ;  /* 0x000000080c1e7981 */ /* 0x000ea8000c1e1b00 */
[----:B------:R-:W2:Y:S01]  /*4a80*/  LDG.E.64 R16, desc[UR10][R14.64] ;  /* 0x0000000a0e107981 */ /* 0x000ea2000c1e1b00 */
[----:B------:R-:W-:Y:S01]  /*4a90*/  MOV R8, 0x4ae0 ;  /* 0x00004ae000087802 */ /* 0x000fe20000000f00 */
[----:B--2---:R-:W-:-:S08]  /*4aa0*/  DADD R30, R30, -R16 ;  /* 0x000000001e1e7229 */ /* 0x004fd00000000810 */
[----:B------:R-:W-:-:S10]  /*4ab0*/  DADD R16, -RZ, |R30| ;  /* 0x00000000ff107229 */ /* 0x000fd4000000051e */
[----:B------:R-:W-:-:S07]  /*4ac0*/  IMAD.MOV.U32 R11, RZ, RZ, R17 ;  /* 0x000000ffff0b7224 */ /* 0x000fce00078e0011 */
[----:B---34-:R-:W-:Y:S05]  /*4ad0*/  CALL.REL.NOINC `($_Z14calculateValuePdS_P11VarsToSharemb$__internal_accurate_pow) ;  /* 0x0000001400047944 */ /* 0x018fea0003c00000 */
        /* <DEDUP_REMOVED lines=14> */
.L_x_46:
[----:B------:R-:W-:-:S11]  /*4bc0*/  DADD R16, R30, 2 ;  /* 0x400000001e107429 */ /* 0x000fd60000000000 */
.L_x_45:
[----:B------:R-:W-:Y:S01]  /*4bd0*/  ISETP.NE.U32.AND P1, PT, R2, 0x1, PT ;  /* 0x000000010200780c */ /* 0x000fe20003f25070 */
[----:B------:R-:W-:-:S03]  /*4be0*/  DSETP.NEU.AND P2, PT, R30, 1, PT ;  /* 0x3ff000001e00742a */ /* 0x000fc60003f4d000 */
[----:B------:R-:W-:-:S03]  /*4bf0*/  ISETP.NE.AND.EX P1, PT, RZ, RZ, PT, P1 ;  /* 0x000000ffff00720c */ /* 0x000fc60003f25310 */
[----:B------:R-:W-:Y:S02]  /*4c00*/  FSEL R16, R16, RZ, P2 ;  /* 0x000000ff10107208 */ /* 0x000fe40001000000 */
[----:B------:R-:W-:-:S06]  /*4c10*/  FSEL R17, R17, 1.875, P2 ;  /* 0x3ff0000011117808 */ /* 0x000fcc0001000000 */
[----:B------:R-:W-:Y:S02]  /*4c20*/  DADD R26, R26, R16 ;  /* 0x000000001a1a7229 */ /* 0x000fe40000000010 */
[----:B------:R-:W-:Y:S09]  /*4c30*/  @!P1 BRA `(.L_x_35) ;  /* 0x0000000000fc9947 */ /* 0x000ff20003800000 */
[C---:B------:R-:W-:Y:S02]  /*4c40*/  R2UR UR4, R6.reuse ;  /* 0x00000000060472ca */ /* 0x040fe400000e0000 */
[C---:B------:R-:W-:Y:S02]  /*4c50*/  R2UR UR5, R7.reuse ;  /* 0x00000000070572ca */ /* 0x040fe400000e0000 */
[----:B------:R-:W-:Y:S02]  /*4c60*/  R2UR UR6, R6 ;  /* 0x00000000060672ca */ /* 0x000fe400000e0000 */
[----:B------:R-:W-:-:S09]  /*4c70*/  R2UR UR7, R7 ;  /* 0x00000000070772ca */ /* 0x000fd200000e0000 */
[----:B------:R-:W2:Y:S04]  /*4c80*/  LDG.E.64 R30, desc[UR4][R12.64+0x8] ;  /* 0x000008040c1e7981 */ /* 0x000ea8000c1e1b00 */
[----:B------:R-:W2:Y:S01]  /*4c90*/  LDG.E.64 R16, desc[UR6][R14.64+0x8] ;  /* 0x000008060e107981 */ /* 0x000ea2000c1e1b00 */
[----:B------:R-:W-:Y:S01]  /*4ca0*/  MOV R8, 0x4cf0 ;  /* 0x00004cf000087802 */ /* 0x000fe20000000f00 */
[----:B--2---:R-:W-:-:S08]  /*4cb0*/  DADD R30, R30, -R16 ;  /* 0x000000001e1e7229 */ /* 0x004fd00000000810 */
[----:B------:R-:W-:-:S10]  /*4cc0*/  DADD R16, -RZ, |R30| ;  /* 0x00000000ff107229 */ /* 0x000fd4000000051e */
        /* <DEDUP_REMOVED lines=16> */
.L_x_48:
[----:B------:R-:W-:-:S11]  /*4dd0*/  DADD R16, R30, 2 ;  /* 0x400000001e107429 */ /* 0x000fd60000000000 */
.L_x_47:
        /* <DEDUP_REMOVED lines=32> */
.L_x_50:
[----:B------:R-:W-:-:S11]  /*4fe0*/  DADD R16, R30, 2 ;  /* 0x400000001e107429 */ /* 0x000fd60000000000 */
.L_x_49:
[----:B------:R-:W-:-:S06]  /*4ff0*/  DSETP.NEU.AND P1, PT, R30, 1, PT ;  /* 0x3ff000001e00742a */ /* 0x000fcc0003f2d000 */
[----:B------:R-:W-:Y:S02]  /*5000*/  FSEL R12, R16, RZ, P1 ;  /* 0x000000ff100c7208 */ /* 0x000fe40000800000 */
[----:B------:R-:W-:-:S06]  /*5010*/  FSEL R13, R17, 1.875, P1 ;  /* 0x3ff00000110d7808 */ /* 0x000fcc0000800000 */
[----:B------:R-:W-:-:S11]  /*5020*/  DADD R26, R26, R12 ;  /* 0x000000001a1a7229 */ /* 0x000fd6000000000c */
.L_x_35:
[----:B012---:R-:W0:Y:S01]  /*5030*/  MUFU.RSQ64H R13, R27 ;  /* 0x0000001b000d7308 */ /* 0x007e220000001c00 */
[----:B------:R-:W-:Y:S02]  /*5040*/  VIADD R12, R27, 0xfcb00000 ;  /* 0xfcb000001b0c7836 */ /* 0x000fe40000000000 */
[----:B------:R-:W-:Y:S02]  /*5050*/  IMAD.MOV.U32 R16, RZ, RZ, 0x0 ;  /* 0x00000000ff107424 */ /* 0x000fe400078e00ff */
[----:B------:R-:W-:Y:S01]  /*5060*/  IMAD.MOV.U32 R17, RZ, RZ, 0x3fd80000 ;  /* 0x3fd80000ff117424 */ /* 0x000fe200078e00ff */
[----:B------:R-:W-:Y:S01]  /*5070*/  ISETP.GE.U32.AND P1, PT, R12, 0x7ca00000, PT ;  /* 0x7ca000000c00780c */ /* 0x000fe20003f26070 */
[----:B0-----:R-:W-:-:S08]  /*5080*/  DMUL R14, R12, R12 ;  /* 0x0000000c0c0e7228 */ /* 0x001fd00000000000 */
[----:B------:R-:W-:-:S08]  /*5090*/  DFMA R14, -R14, R26, 1 ;  /* 0x3ff000000e0e742b */ /* 0x000fd0000000011a */
[----:B------:R-:W-:Y:S02]  /*50a0*/  DFMA R16, R14, R16, 0.5 ;  /* 0x3fe000000e10742b */ /* 0x000fe40000000010 */
[----:B------:R-:W-:-:S08]  /*50b0*/  DMUL R14, R12, R14 ;  /* 0x0000000e0c0e7228 */ /* 0x000fd00000000000 */
[----:B------:R-:W-:-:S08]  /*50c0*/  DFMA R18, R16, R14, R12 ;  /* 0x0000000e1012722b */ /* 0x000fd0000000000c */
[----:B---34-:R-:W-:Y:S02]  /*50d0*/  DMUL R20, R18, R26 ;  /* 0x0000001a12147228 */ /* 0x018fe40000000000 */
[----:B------:R-:W-:Y:S02]  /*50e0*/  VIADD R17, R19, 0xfff00000 ;  /* 0xfff0000013117836 */ /* 0x000fe40000000000 */
[----:B------:R-:W-:-:S04]  /*50f0*/  IMAD.MOV.U32 R16, RZ, RZ, R18 ;  /* 0x000000ffff107224 */ /* 0x000fc800078e0012 */
[----:B------:R-:W-:-:S08]  /*5100*/  DFMA R22, R20, -R20, R26 ;  /* 0x800000141416722b */ /* 0x000fd0000000001a */
[----:B------:R-:W-:Y:S01]  /*5110*/  DFMA R14, R22, R16, R20 ;  /* 0x00000010160e722b */ /* 0x000fe20000000014 */
[----:B------:R-:W-:Y:S10]  /*5120*/  @!P1 BRA `(.L_x_51) ;  /* 0x0000000000109947 */ /* 0x000ff40003800000 */
[----:B------:R-:W-:Y:S01]  /*5130*/  IMAD.MOV.U32 R14, RZ, RZ, R26 ;  /* 0x000000ffff0e7224 */ /* 0x000fe200078e001a */
[----:B------:R-:W-:Y:S01]  /*5140*/  MOV R8, 0x5170 ;  /* 0x0000517000087802 */ /* 0x000fe20000000f00 */
[----:B------:R-:W-:-:S07]  /*5150*/  IMAD.MOV.U32 R15, RZ, RZ, R27 ;  /* 0x000000ffff0f7224 */ /* 0x000fce00078e001b */
[----:B------:R-:W-:Y:S05]  /*5160*/  CALL.REL.NOINC `($__internal_0_$__cuda_sm20_dsqrt_rn_f64_mediumpath_v1) ;  /* 0x0000000800b47944 */ /* 0x000fea0003c00000 */
.L_x_51:
[----:B------:R-:W0:Y:S01]  /*5170*/  LDC.64 R12, c[0x0][0x390] ;  /* 0x0000e400ff0c7b82 */ /* 0x000e220000000a00 */
[----:B------:R-:W-:Y:S02]  /*5180*/  R2UR UR4, R6 ;  /* 0x00000000060472ca */ /* 0x000fe400000e0000 */
[----:B------:R-:W-:-:S13]  /*5190*/  R2UR UR5, R7 ;  /* 0x00000000070572ca */ /* 0x000fda00000e0000 */
[----:B0-----:R-:W2:Y:S02]  /*51a0*/  LDG.E.64 R12, desc[UR4][R12.64+0x38] ;  /* 0x000038040c0c7981 */ /* 0x001ea4000c1e1b00 */
[----:B--2---:R-:W-:-:S14]  /*51b0*/  DSETP.GEU.AND P1, PT, R14, R12, PT ;  /* 0x0000000c0e00722a */ /* 0x004fdc0003f2e000 */
[----:B------:R-:W-:Y:S05]  /*51c0*/  @!P1 BRA `(.L_x_52) ;  /* 0x0000000800889947 */ /* 0x000fea0003800000 */
[----:B------:R-:W-:Y:S04]  /*51d0*/  BSSY.RECONVERGENT B0, `(.L_x_53) ;  /* 0x000009f000007945 */ /* 0x000fe80003800200 */
[----:B------:R-:W-:Y:S05]  /*51e0*/  @P0 BRA `(.L_x_54) ;  /* 0x0000000800740947 */ /* 0x000fea0003800000 */
[----:B------:R-:W0:Y:S01]  /*51f0*/  LDCU.64 UR4, c[0x0][0x398] ;  /* 0x00007300ff0477ac */ /* 0x000e220008000a00 */
[----:B------:R-:W-:Y:S01]  /*5200*/  CS2R R22, SRZ ;  /* 0x0000000000167805 */ /* 0x000fe2000001ff00 */
[----:B0-----:R-:W-:-:S04]  /*5210*/  UIADD3 UR4, UP0, UPT, UR4, -0x1, URZ ;  /* 0xffffffff04047890 */ /* 0x001fc8000ff1e0ff */
[----:B------:R-:W-:Y:S02]  /*5220*/  UIADD3.X UR6, UPT, UPT, UR5, -0x1, URZ, UP0, !UPT ;  /* 0xffffffff05067890 */ /* 0x000fe400087fe4ff */
[----:B------:R-:W-:-:S04]  /*5230*/  UISETP.GE.U32.AND UP0, UPT, UR4, 0xf, UPT ;  /* 0x0000000f0400788c */ /* 0x000fc8000bf06070 */
[----:B------:R-:W-:-:S09]  /*5240*/  UISETP.GE.U32.AND.EX UP0, UPT, UR6, URZ, UPT, UP0 ;  /* 0x000000ff0600728c */ /* 0x000fd2000bf06100 */
[----:B------:R-:W-:Y:S05]  /*5250*/  BRA.U !UP0, `(.L_x_55) ;  /* 0x0000000108d07547 */ /* 0x000fea000b800000 */
[----:B------:R-:W-:Y:S01]  /*5260*/  IMAD.MOV.U32 R11, RZ, RZ, RZ ;  /* 0x000000ffff0b7224 */ /* 0x000fe200078e00ff */
[----:B------:R-:W0:Y:S01]  /*5270*/  LDCU.128 UR8, c[0x0][0x380] ;  /* 0x00007000ff0877ac */ /* 0x000e220008000c00 */
[----:B------:R-:W-:-:S07]  /*5280*/  IMAD.MOV.U32 R8, RZ, RZ, RZ ;  /* 0x000000ffff087224 */ /* 0x000fce00078e00ff */
.L_x_56:
[----:B----4-:R-:W-:Y:S01]  /*5290*/  IMAD.SHL.U32 R16, R11, 0x8, RZ ;  /* 0x000000080b107824 */ /* 0x010fe200078e00ff */
[----:B------:R-:W-:Y:S02]  /*52a0*/  R2UR UR6, R6 ;  /* 0x00000000060672ca */ /* 0x000fe400000e0000 */
[----:B------:R-:W-:Y:S02]  /*52b0*/  R2UR UR7, R7 ;  /* 0x00000000070772ca */ /* 0x000fe400000e0000 */
[----:B------:R-:W-:Y:S02]  /*52c0*/  SHF.L.U64.HI R17, R11, 0x3, R8 ;  /* 0x000000030b117819 */ /* 0x000fe40000010208 */
[----:B0-----:R-:W-:-:S04]  /*52d0*/  IADD3 R12, P1, PT, R16, UR10, RZ ;  /* 0x0000000a100c7c10 */ /* 0x001fc8000ff3e0ff */
[----:B------:R-:W-:-:S05]  /*52e0*/  IADD3.X R13, PT, PT, R17, UR11, RZ, P1, !PT ;  /* 0x0000000b110d7c10 */ /* 0x000fca0008ffe4ff */
[----:B------:R-:W2:Y:S01]  /*52f0*/  LDG.E.64 R14, desc[UR6][R12.64] ;  /* 0x000000060c0e7981 */ /* 0x000ea2000c1e1b00 */
[----:B------:R-:W-:Y:S02]  /*5300*/  R2UR UR12, R6 ;  /* 0x00000000060c72ca */ /* 0x000fe400000e0000 */
[----:B------:R-:W-:Y:S02]  /*5310*/  R2UR UR13, R7 ;  /* 0x00000000070d72ca */ /* 0x000fe400000e0000 */
[----:B------:R-:W-:-:S04]  /*5320*/  IADD3 R16, P1, PT, R16, UR8, RZ ;  /* 0x0000000810107c10 */ /* 0x000fc8000ff3e0ff */
[----:B------:R-:W-:-:S05]  /*5330*/  IADD3.X R17, PT, PT, R17, UR9, RZ, P1, !PT ;  /* 0x0000000911117c10 */ /* 0x000fca0008ffe4ff */
[----:B--2---:R0:W-:Y:S04]  /*5340*/  STG.E.64 desc[UR6][R16.64], R14 ;  /* 0x0000000e10007986 */ /* 0x0041e8000c101b06 */
[----:B------:R-:W2:Y:S04]  /*5350*/  LDG.E.64 R18, desc[UR12][R12.64+0x8] ;  /* 0x0000080c0c127981 */ /* 0x000ea8000c1e1b00 */
[----:B--2---:R1:W-:Y:S04]  /*5360*/  STG.E.64 desc[UR6][R16.64+0x8], R18 ;  /* 0x0000081210007986 */ /* 0x0043e8000c101b06 */
[----:B------:R-:W2:Y:S04]  /*5370*/  LDG.E.64 R20, desc[UR12][R12.64+0x10] ;  /* 0x0000100c0c147981 */ /* 0x000ea8000c1e1b00 */
[----:B--2---:R2:W-:Y:S04]  /*5380*/  STG.E.64 desc[UR6][R16.64+0x10], R20 ;  /* 0x0000101410007986 */ /* 0x0045e8000c101b06 */
[----:B------:R-:W3:Y:S04]  /*5390*/  LDG.E.64 R22, desc[UR12][R12.64+0x18] ;  /* 0x0000180c0c167981 */ /* 0x000ee8000c1e1b00 */
[----:B---3--:R3:W-:Y:S04]  /*53a0*/  STG.E.64 desc[UR6][R16.64+0x18], R22 ;  /* 0x0000181610007986 */ /* 0x0087e8000c101b06 */
[----:B0-----:R-:W4:Y:S04]  /*53b0*/  LDG.E.64 R14, desc[UR12][R12.64+0x20] ;  /* 0x0000200c0c0e7981 */ /* 0x001f28000c1e1b00 */
[----:B----4-:R0:W-:Y:S04]  /*53c0*/  STG.E.64 desc[UR6][R16.64+0x20], R14 ;  /* 0x0000200e10007986 */ /* 0x0101e8000c101b06 */
[----:B-1----:R-:W4:Y:S04]  /*53d0*/  LDG.E.64 R18, desc[UR12][R12.64+0x28] ;  /* 0x0000280c0c127981 */ /* 0x002f28000c1e1b00 */
[----:B----4-:R1:W-:Y:S04]  /*53e0*/  STG.E.64 desc[UR6][R16.64+0x28], R18 ;  /* 0x0000281210007986 */ /* 0x0103e8000c101b06 */
[----:B--2---:R-:W2:Y:S04]  /*53f0*/  LDG.E.64 R20, desc[UR12][R12.64+0x30] ;  /* 0x0000300c0c147981 */ /* 0x004ea8000c1e1b00 */
[----:B--2---:R2:W-:Y:S04]  /*5400*/  STG.E.64 desc[UR6][R16.64+0x30], R20 ;  /* 0x0000301410007986 */ /* 0x0045e8000c101b06 */
[----:B---3--:R-:W3:Y:S04]  /*5410*/  LDG.E.64 R22, desc[UR12][R12.64+0x38] ;  /* 0x0000380c0c167981 */ /* 0x008ee8000c1e1b00 */
        /* <DEDUP_REMOVED lines=11> */
[----:B-1----:R-:W5:Y:S04]  /*54d0*/  LDG.E.64 R18, desc[UR12][R12.64+0x68] ;  /* 0x0000680c0c127981 */ /* 0x002f68000c1e1b00 */
[----:B-----5:R4:W-:Y:S04]  /*54e0*/  STG.E.64 desc[UR6][R16.64+0x68], R18 ;  /* 0x0000681210007986 */ /* 0x0209e8000c101b06 */
[----:B--2---:R-:W2:Y:S01]  /*54f0*/  LDG.E.64 R20, desc[UR12][R12.64+0x70] ;  /* 0x0000700c0c147981 */ /* 0x004ea2000c1e1b00 */
[----:B------:R-:W-:-:S05]  /*5500*/  IADD3 R11, P1, PT, R11, 0x10, RZ ;  /* 0x000000100b0b7810 */ /* 0x000fca0007f3e0ff */
[----:B------:R-:W-:Y:S01]  /*5510*/  IMAD.X R8, RZ, RZ, R8, P1 ;  /* 0x000000ffff087224 */ /* 0x000fe200008e0608 */
[----:B------:R-:W-:-:S04]  /*5520*/  ISETP.NE.U32.AND P1, PT, R11, R10, PT ;  /* 0x0000000a0b00720c */ /* 0x000fc80003f25070 */
[----:B------:R-:W-:Y:S01]  /*5530*/  ISETP.NE.AND.EX P1, PT, R8, UR5, PT, P1 ;  /* 0x0000000508007c0c */ /* 0x000fe2000bf25310 */
[----:B--2---:R4:W-:Y:S04]  /*5540*/  STG.E.64 desc[UR6][R16.64+0x70], R20 ;  /* 0x0000701410007986 */ /* 0x0049e8000c101b06 */
[----:B---3--:R-:W2:Y:S04]  /*5550*/  LDG.E.64 R22, desc[UR12][R12.64+0x78] ;  /* 0x0000780c0c167981 */ /* 0x008ea8000c1e1b00 */
[----:B--2---:R4:W-:Y:S04]  /*5560*/  STG.E.64 desc[UR6][R16.64+0x78], R22 ;  /* 0x0000781610007986 */ /* 0x0049e8000c101b06 */
[----:B------:R-:W-:Y:S05]  /*5570*/  @P1 BRA `(.L_x_56) ;  /* 0xfffffffc00441947 */ /* 0x000fea000383ffff */
[----:B----4-:R-:W0:Y:S01]  /*5580*/  LDC R23, c[0x0][0x39c] ;  /* 0x0000e700ff177b82 */ /* 0x010e220000000800 */
[----:B------:R-:W-:-:S07]  /*5590*/  IMAD.MOV.U32 R22, RZ, RZ, R10 ;  /* 0x000000ffff167224 */ /* 0x000fce00078e000a */
.L_x_55:
        /* <DEDUP_REMOVED lines=11> */
[----:B------:R-:W-:Y:S01]  /*5650*/  IMAD.SHL.U32 R14, R22, 0x8, RZ ;  /* 0x00000008160e7824 */ /* 0x000fe200078e00ff */
[----:B------:R-:W-:Y:S02]  /*5660*/  R2UR UR8, R6 ;  /* 0x00000000060872ca */ /* 0x000fe400000e0000 */
[----:B------:R-:W-:Y:S02]  /*5670*/  R2UR UR9, R7 ;  /* 0x00000000070972ca */ /* 0x000fe400000e0000 */
[----:B0-----:R-:W-:Y:S02]  /*5680*/  SHF.L.U64.HI R3, R22, 0x3, R23 ;  /* 0x0000000316037819 */ /* 0x001fe40000010217 */
[----:B-1----:R-:W-:-:S04]  /*5690*/  IADD3 R10, P1, PT, R14, UR6, RZ ;  /* 0x000000060e0a7c10 */ /* 0x002fc8000ff3e0ff */
[----:B------:R-:W-:-:S05]  /*56a0*/  IADD3.X R11, PT, PT, R3, UR7, RZ, P1, !PT ;  /* 0x00000007030b7c10 */ /* 0x000fca0008ffe4ff */
[----:B------:R-:W2:Y:S01]  /*56b0*/  LDG.E.64 R12, desc[UR8][R10.64] ;  /* 0x000000080a0c7981 */ /* 0x000ea2000c1e1b00 */
[----:B------:R-:W-:Y:S02]  /*56c0*/  R2UR UR6, R6 ;  /* 0x00000000060672ca */ /* 0x000fe400000e0000 */
[----:B------:R-:W-:Y:S02]  /*56d0*/  R2UR UR7, R7 ;  /* 0x00000000070772ca */ /* 0x000fe400000e0000 */
[----:B------:R-:W-:-:S04]  /*56e0*/  IADD3 R14, P1, PT, R14, UR4, RZ ;  /* 0x000000040e0e7c10 */ /* 0x000fc8000ff3e0ff */
[----:B------:R-:W-:Y:S02]  /*56f0*/  IADD3.X R15, PT, PT, R3, UR5, RZ, P1, !PT ;  /* 0x00000005030f7c10 */ /* 0x000fe40008ffe4ff */
[----:B------:R-:W-:-:S05]  /*5700*/  R2UR UR4, R6 ;  /* 0x00000000060472ca */ /* 0x000fca00000e0000 */
[----:B--2---:R0:W-:Y:S04]  /*5710*/  STG.E.64 desc[UR6][R14.64], R12 ;  /* 0x0000000c0e007986 */ /* 0x0041e8000c101b06 */
[----:B------:R-:W2:Y:S01]  /*5720*/  LDG.E.64 R16, desc[UR8][R10.64+0x8] ;  /* 0x000008080a107981 */ /* 0x000ea2000c1e1b00 */
[----:B------:R-:W-:-:S13]  /*5730*/  R2UR UR5, R7 ;  /* 0x00000000070572ca */ /* 0x000fda00000e0000 */
[----:B--2---:R1:W-:Y:S04]  /*5740*/  STG.E.64 desc[UR4][R14.64+0x8], R16 ;  /* 0x000008100e007986 */ /* 0x0043e8000c101b04 */
[----:B------:R-:W2:Y:S04]  /*5750*/  LDG.E.64 R18, desc[UR6][R10.64+0x10] ;  /* 0x000010060a127981 */ /* 0x000ea8000c1e1b00 */
[----:B--2---:R2:W-:Y:S04]  /*5760*/  STG.E.64 desc[UR4][R14.64+0x10], R18 ;  /* 0x000010120e007986 */ /* 0x0045e8000c101b04 */
[----:B------:R-:W3:Y:S04]  /*5770*/  LDG.E.64 R20, desc[UR6][R10.64+0x18] ;  /* 0x000018060a147981 */ /* 0x000ee8000c1e1b00 */
[----:B---3--:R3:W-:Y:S04]  /*5780*/  STG.E.64 desc[UR4][R14.64+0x18], R20 ;  /* 0x000018140e007986 */ /* 0x0087e8000c101b04 */
[----:B0-----:R-:W4:Y:S04]  /*5790*/  LDG.E.64 R12, desc[UR6][R10.64+0x20] ;  /* 0x000020060a0c7981 */ /* 0x001f28000c1e1b00 */
[----:B----4-:R4:W-:Y:S04]  /*57a0*/  STG.E.64 desc[UR4][R14.64+0x20], R12 ;  /* 0x0000200c0e007986 */ /* 0x0109e8000c101b04 */
[----:B-1----:R-:W5:Y:S04]  /*57b0*/  LDG.E.64 R16, desc[UR6][R10.64+0x28] ;  /* 0x000028060a107981 */ /* 0x002f68000c1e1b00 */
[----:B-----5:R4:W-:Y:S04]  /*57c0*/  STG.E.64 desc[UR4][R14.64+0x28], R16 ;  /* 0x000028100e007986 */ /* 0x0209e8000c101b04 */
[----:B--2---:R-:W2:Y:S04]  /*57d0*/  LDG.E.64 R18, desc[UR6][R10.64+0x30] ;  /* 0x000030060a127981 */ /* 0x004ea8000c1e1b00 */
[----:B--2---:R4:W-:Y:S04]  /*57e0*/  STG.E.64 desc[UR4][R14.64+0x30], R18 ;  /* 0x000030120e007986 */ /* 0x0049e8000c101b04 */
[----:B---3--:R-:W2:Y:S01]  /*57f0*/  LDG.E.64 R20, desc[UR6][R10.64+0x38] ;  /* 0x000038060a147981 */ /* 0x008ea2000c1e1b00 */
[----:B------:R-:W-:-:S05]  /*5800*/  IADD3 R22, P1, PT, R22, 0x8, RZ ;  /* 0x0000000816167810 */ /* 0x000fca0007f3e0ff */
[----:B------:R-:W-:Y:S01]  /*5810*/  IMAD.X R23, RZ, RZ, R23, P1 ;  /* 0x000000ffff177224 */ /* 0x000fe200008e0617 */
[----:B--2---:R4:W-:Y:S07]  /*5820*/  STG.E.64 desc[UR4][R14.64+0x38], R20 ;  /* 0x000038140e007986 */ /* 0x0049ee000c101b04 */
.L_x_57:
[----:B------:R-:W-:Y:S05]  /*5830*/  @!P2 BRA `(.L_x_54) ;  /* 0x0000000000e0a947 */ /* 0x000fea0003800000 */
[----:B------:R-:W-:Y:S01]  /*5840*/  IADD3 R9, P2, PT, R9, -0x1, RZ ;  /* 0xffffffff09097810 */ /* 0x000fe20007f5e0ff */
[----:B----4-:R-:W1:Y:S03]  /*5850*/  LDC.64 R16, c[0x0][0x388] ;  /* 0x0000e200ff107b82 */ /* 0x010e660000000a00 */
[----:B------:R-:W-:Y:S01]  /*5860*/  ISETP.GE.U32.AND P1, PT, R9, 0x3, PT ;  /* 0x000000030900780c */ /* 0x000fe20003f26070 */
[----:B------:R-:W-:-:S04]  /*5870*/  IMAD.X R3, RZ, RZ, -0x1, P2 ;  /* 0xffffffffff037424 */ /* 0x000fc800010e06ff */
[----:B------:R-:W2:Y:S01]  /*5880*/  LDC.64 R12, c[0x0][0x380] ;  /* 0x0000e000ff0c7b82 */ /* 0x000ea20000000a00 */
[----:B------:R-:W-:-:S13]  /*5890*/  ISETP.GE.U32.AND.EX P1, PT, R3, RZ, PT, P1 ;  /* 0x000000ff0300720c */ /* 0x000fda0003f26110 */
[----:B------:R-:W-:Y:S01]  /*58a0*/  @P1 IMAD.SHL.U32 R19, R22, 0x8, RZ ;  /* 0x0000000816131824 */ /* 0x000fe200078e00ff */
[----:B------:R-:W-:Y:S02]  /*58b0*/  @P1 R2UR UR4, R6 ;  /* 0x00000000060412ca */ /* 0x000fe400000e0000 */
[----:B------:R-:W-:Y:S02]  /*58c0*/  @P1 R2UR UR5, R7 ;  /* 0x00000000070512ca */ /* 0x000fe400000e0000 */
[----:B0-----:R-:W-:Y:S02]  /*58d0*/  @P1 SHF.L.U64.HI R10, R22, 0x3, R23 ;  /* 0x00000003160a1819 */ /* 0x001fe40000010217 */
[----:B-1----:R-:W-:-:S05]  /*58e0*/  @P1 IADD3 R16, P2, PT, R19, R16, RZ ;  /* 0x0000001013101210 */ /* 0x002fca0007f5e0ff */
[----:B------:R-:W-:-:S05]  /*58f0*/  @P1 IMAD.X R17, R10, 0x1, R17, P2 ;  /* 0x000000010a111824 */ /* 0x000fca00010e0611 */
[----:B------:R-:W3:Y:S01]  /*5900*/  @P1 LDG.E.64 R8, desc[UR4][R16.64] ;  /* 0x0000000410081981 */ /* 0x000ee2000c1e1b00 */
[----:B------:R-:W-:Y:S02]  /*5910*/  @P1 R2UR UR6, R6 ;  /* 0x00000000060612ca */ /* 0x000fe400000e0000 */
[----:B------:R-:W-:Y:S02]  /*5920*/  @P1 R2UR UR7, R7 ;  /* 0x00000000070712ca */ /* 0x000fe400000e0000 */
[----:B--2---:R-:W-:-:S05]  /*5930*/  @P1 IADD3 R18, P2, PT, R19, R12, RZ ;  /* 0x0000000c13121210 */ /* 0x004fca0007f5e0ff */
[----:B------:R-:W-:-:S05]  /*5940*/  @P1 IMAD.X R19, R10, 0x1, R13, P2 ;  /* 0x000000010a131824 */ /* 0x000fca00010e060d */
[----:B---3--:R1:W-:Y:S04]  /*5950*/  @P1 STG.E.64 desc[UR4][R18.64], R8 ;  /* 0x0000000812001986 */ /* 0x0083e8000c101b04 */
[----:B------:R-:W2:Y:S04]  /*5960*/  @P1 LDG.E.64 R10, desc[UR6][R16.64+0x8] ;  /* 0x00000806100a1981 */ /* 0x000ea8000c1e1b00 */
[----:B--2---:R1:W-:Y:S04]  /*5970*/  @P1 STG.E.64 desc[UR4][R18.64+0x8], R10 ;  /* 0x0000080a12001986 */ /* 0x0043e8000c101b04 */
[----:B------:R-:W2:Y:S01]  /*5980*/  @P1 LDG.E.64 R12, desc[UR6][R16.64+0x10] ;  /* 0x00001006100c1981 */ /* 0x000ea2000c1e1b00 */
[----:B------:R-:W-:-:S04]  /*5990*/  ISETP.NE.U32.AND P2, PT, R2, RZ, PT ;  /* 0x000000ff0200720c */ /* 0x000fc80003f45070 */
[----:B------:R-:W-:Y:S01]  /*59a0*/  ISETP.NE.AND.EX P2, PT, RZ, RZ, PT, P2 ;  /* 0x000000ffff00720c */ /* 0x000fe20003f45320 */
[----:B--2---:R1:W-:Y:S04]  /*59b0*/  @P1 STG.E.64 desc[UR4][R18.64+0x10], R12 ;  /* 0x0000100c12001986 */ /* 0x0043e8000c101b04 */
[----:B------:R-:W2:Y:S01]  /*59c0*/  @P1 LDG.E.64 R14, desc[UR6][R16.64+0x18] ;  /* 0x00001806100e1981 */ /* 0x000ea2000c1e1b00 */
[----:B------:R-:W-:-:S05]  /*59d0*/  @P1 IADD3 R22, P3, PT, R22, 0x4, RZ ;  /* 0x0000000416161810 */ /* 0x000fca0007f7e0ff */
[----:B------:R-:W-:Y:S01]  /*59e0*/  @P1 IMAD.X R23, RZ, RZ, R23, P3 ;  /* 0x000000ffff171224 */ /* 0x000fe200018e0617 */
[----:B--2---:R1:W-:Y:S01]  /*59f0*/  @P1 STG.E.64 desc[UR4][R18.64+0x18], R14 ;  /* 0x0000180e12001986 */ /* 0x0043e2000c101b04 */
[----:B------:R-:W-:Y:S06]  /*5a00*/  @!P2 BRA `(.L_x_54) ;  /* 0x00000000006ca947 */ /* 0x000fec0003800000 */
[----:B------:R-:W0:Y:S01]  /*5a10*/  LDCU.128 UR4, c[0x0][0x380] ;  /* 0x00007000ff0477ac */ /* 0x000e220008000c00 */
[----:B-1----:R-:W-:Y:S01]  /*5a20*/  IMAD.SHL.U32 R12, R22, 0x8, RZ ;  /* 0x00000008160c7824 */ /* 0x002fe200078e00ff */
[----:B------:R-:W-:Y:S02]  /*5a30*/  R2UR UR8, R6 ;  /* 0x00000000060872ca */ /* 0x000fe400000e0000 */
[----:B------:R-:W-:Y:S02]  /*5a40*/  R2UR UR9, R7 ;  /* 0x00000000070972ca */ /* 0x000fe400000e0000 */
[----:B------:R-:W-:Y:S02]  /*5a50*/  SHF.L.U64.HI R3, R22, 0x3, R23 ;  /* 0x0000000316037819 */ /* 0x000fe40000010217 */
[----:B0-----:R-:W-:-:S04]  /*5a60*/  IADD3 R10, P1, PT, R12, UR6, RZ ;  /* 0x000000060c0a7c10 */ /* 0x001fc8000ff3e0ff */
[----:B------:R-:W-:-:S05]  /*5a70*/  IADD3.X R11, PT, PT, R3, UR7, RZ, P1, !PT ;  /* 0x00000007030b7c10 */ /* 0x000fca0008ffe4ff */
[----:B------:R-:W2:Y:S01]  /*5a80*/  LDG.E.64 R8, desc[UR8][R10.64] ;  /* 0x000000080a087981 */ /* 0x000ea2000c1e1b00 */
[----:B------:R-:W-:Y:S02]  /*5a90*/  IADD3 R12, P1, PT, R12, UR4, RZ ;  /* 0x000000040c0c7c10 */ /* 0x000fe4000ff3e0ff */
[----:B------:R-:W-:Y:S02]  /*5aa0*/  R2UR UR6, R6 ;  /* 0x00000000060672ca */ /* 0x000fe400000e0000 */
[----:B------:R-:W-:Y:S02]  /*5ab0*/  IADD3.X R13, PT, PT, R3, UR5, RZ, P1, !PT ;  /* 0x00000005030d7c10 */ /* 0x000fe40008ffe4ff */
[----:B------:R-:W-:Y:S02]  /*5ac0*/  ISETP.NE.U32.AND P1, PT, R2, 0x1, PT ;  /* 0x000000010200780c */ /* 0x000fe40003f25070 */
[----:B------:R-:W-:Y:S02]  /*5ad0*/  R2UR UR7, R7 ;  /* 0x00000000070772ca */ /* 0x000fe400000e0000 */
[----:B------:R-:W-:-:S11]  /*5ae0*/  ISETP.NE.AND.EX P1, PT, RZ, RZ, PT, P1 ;  /* 0x000000ffff00720c */ /* 0x000fd60003f25310 */
[----:B--2---:R2:W-:Y:S02]  /*5af0*/  STG.E.64 desc[UR6][R12.64], R8 ;  /* 0x000000080c007986 */ /* 0x0045e4000c101b06 */
[----:B------:R-:W-:Y:S05]  /*5b00*/  @!P1 BRA `(.L_x_54) ;  /* 0x00000000002c9947 */ /* 0x000fea0003800000 */
[----:B------:R-:W-:Y:S02]  /*5b10*/  R2UR UR4, R6 ;  /* 0x00000000060472ca */ /* 0x000fe400000e0000 */
[----:B------:R-:W-:-:S13]  /*5b20*/  R2UR UR5, R7 ;  /* 0x00000000070572ca */ /* 0x000fda00000e0000 */
[----:B--2---:R-:W2:Y:S01]  /*5b30*/  LDG.E.64 R8, desc[UR4][R10.64+0x8] ;  /* 0x000008040a087981 */ /* 0x004ea2000c1e1b00 */
[----:B------:R-:W-:-:S04]  /*5b40*/  ISETP.NE.U32.AND P1, PT, R2, 0x2, PT ;  /* 0x000000020200780c */ /* 0x000fc80003f25070 */
[----:B------:R-:W-:Y:S01]  /*5b50*/  ISETP.NE.AND.EX P1, PT, RZ, RZ, PT, P1 ;  /* 0x000000ffff00720c */ /* 0x000fe20003f25310 */
[----:B--2---:R3:W-:-:S12]  /*5b60*/  STG.E.64 desc[UR4][R12.64+0x8], R8 ;  /* 0x000008080c007986 */ /* 0x0047d8000c101b04 */
[----:B------:R-:W-:Y:S05]  /*5b70*/  @!P1 BRA `(.L_x_54) ;  /* 0x0000000000109947 */ /* 0x000fea0003800000 */
[----:B------:R-:W-:Y:S02]  /*5b80*/  R2UR UR4, R6 ;  /* 0x00000000060472ca */ /* 0x000fe400000e0000 */
[----:B------:R-:W-:-:S13]  /*5b90*/  R2UR UR5, R7 ;  /* 0x00000000070572ca */ /* 0x000fda00000e0000 */
[----:B---3--:R-:W2:Y:S04]  /*5ba0*/  LDG.E.64 R8, desc[UR4][R10.64+0x10] ;  /* 0x000010040a087981 */ /* 0x008ea8000c1e1b00 */
[----:B--2---:R0:W-:Y:S02]  /*5bb0*/  STG.E.64 desc[UR4][R12.64+0x10], R8 ;  /* 0x000010080c007986 */ /* 0x0041e4000c101b04 */
.L_x_54:
[----:B------:R-:W-:Y:S05]  /*5bc0*/  BSYNC.RECONVERGENT B0 ;  /* 0x0000000000007941 */ /* 0x000fea0003800200 */
.L_x_53:
[----:B------:R-:W-:Y:S06]  /*5bd0*/  BAR.SYNC.DEFER_BLOCKING 0x0 ;  /* 0x0000000000007b1d */ /* 0x000fec0000010000 */
[----:B------:R-:W-:Y:S05]  /*5be0*/  BRA `(.L_x_58) ;  /* 0xffffffa400407947 */ /* 0x000fea000383ffff */
.L_x_52:
[----:B------:R-:W-:-:S04]  /*5bf0*/  MOV R0, 0x8 ;  /* 0x0000000800007802 */ /* 0x000fc80000000f00 */
[----:B------:R0:W1:Y:S03]  /*5c00*/  LDC.64 R2, c[0x4][R0] ;  /* 0x0100000000027b82 */ /* 0x0000660000000a00 */
[----:B------:R-:W-:-:S07]  /*5c10*/  LEPC R20, `(.L_x_59) ;  /* 0x000000001014794e */ /* 0x000fce0000000000 */
[----:B01----:R-:W-:Y:S05]  /*5c20*/  CALL.ABS.NOINC R2 ;  /* 0x0000000002007343 */ /* 0x003fea0003c00000 */
.L_x_59:
[----:B------:R-:W-:Y:S05]  /*5c30*/  EXIT ;  /* 0x000000000000794d */ /* 0x000fea0003800000 */
        .weak           $__internal_0_$__cuda_sm20_dsqrt_rn_f64_mediumpath_v1
        .type           $__internal_0_$__cuda_sm20_dsqrt_rn_f64_mediumpath_v1,@function
        .size           $__internal_0_$__cuda_sm20_dsqrt_rn_f64_mediumpath_v1,($_Z14calculateValuePdS_P11VarsToSharemb$__internal_accurate_pow - $__internal_0_$__cuda_sm20_dsqrt_rn_f64_mediumpath_v1)
$__internal_0_$__cuda_sm20_dsqrt_rn_f64_mediumpath_v1:
[----:B------:R-:W-:Y:S01]  /*5c40*/  ISETP.GE.U32.AND P1, PT, R12, -0x3400000, PT ;  /* 0xfcc000000c00780c */ /* 0x000fe20003f26070 */
[----:B------:R-:W-:Y:S02]  /*5c50*/  IMAD.MOV.U32 R16, RZ, RZ, R18 ;  /* 0x000000ffff107224 */ /* 0x000fe400078e0012 */
[----:B------:R-:W-:Y:S02]  /*5c60*/  IMAD.MOV.U32 R12, RZ, RZ, R22 ;  /* 0x000000ffff0c7224 */ /* 0x000fe400078e0016 */
[----:B------:R-:W-:-:S08]  /*5c70*/  IMAD.MOV.U32 R13, RZ, RZ, R23 ;  /* 0x000000ffff0d7224 */ /* 0x000fd000078e0017 */
[----:B------:R-:W-:Y:S05]  /*5c80*/  @!P1 BRA `(.L_x_60) ;  /* 0x0000000000209947 */ /* 0x000fea0003800000 */
[----:B------:R-:W-:-:S10]  /*5c90*/  DFMA.RM R12, R12, R16, R20 ;  /* 0x000000100c0c722b */ /* 0x000fd40000004014 */
[----:B------:R-:W-:-:S05]  /*5ca0*/  IADD3 R16, P1, PT, R12, 0x1, RZ ;  /* 0x000000010c107810 */ /* 0x000fca0007f3e0ff */
[----:B------:R-:W-:-:S06]  /*5cb0*/  IMAD.X R17, RZ, RZ, R13, P1 ;  /* 0x000000ffff117224 */ /* 0x000fcc00008e060d */
[----:B------:R-:W-:-:S08]  /*5cc0*/  DFMA.RP R14, -R12, R16, R14 ;  /* 0x000000100c0e722b */ /* 0x000fd0000000810e */
[----:B------:R-:W-:-:S06]  /*5cd0*/  DSETP.GT.AND P1, PT, R14, RZ, PT ;  /* 0x000000ff0e00722a */ /* 0x000fcc0003f24000 */
[----:B------:R-:W-:Y:S02]  /*5ce0*/  FSEL R12, R16, R12, P1 ;  /* 0x0000000c100c7208 */ /* 0x000fe40000800000 */
[----:B------:R-:W-:Y:S01]  /*5cf0*/  FSEL R13, R17, R13, P1 ;  /* 0x0000000d110d7208 */ /* 0x000fe20000800000 */
[----:B------:R-:W-:Y:S06]  /*5d00*/  BRA `(.L_x_61) ;  /* 0x0000000000647947 */ /* 0x000fec0003800000 */
.L_x_60:
[----:B------:R-:W-:-:S14]  /*5d10*/  DSETP.NE.AND P1, PT, R14, RZ, PT ;  /* 0x000000ff0e00722a */ /* 0x000fdc0003f25000 */
[----:B------:R-:W-:Y:S05]  /*5d20*/  @!P1 BRA `(.L_x_62) ;  /* 0x0000000000589947 */ /* 0x000fea0003800000 */
[----:B------:R-:W-:-:S13]  /*5d30*/  ISETP.GE.AND P1, PT, R15, RZ, PT ;  /* 0x000000ff0f00720c */ /* 0x000fda0003f26270 */
[----:B------:R-:W-:Y:S02]  /*5d40*/  @!P1 IMAD.MOV.U32 R12, RZ, RZ, 0x0 ;  /* 0x00000000ff0c9424 */ /* 0x000fe400078e00ff */
[----:B------:R-:W-:Y:S01]  /*5d50*/  @!P1 IMAD.MOV.U32 R13, RZ, RZ, -0x80000 ;  /* 0xfff80000ff0d9424 */ /* 0x000fe200078e00ff */
[----:B------:R-:W-:Y:S06]  /*5d60*/  @!P1 BRA `(.L_x_61) ;  /* 0x00000000004c9947 */ /* 0x000fec0003800000 */
[----:B------:R-:W-:-:S13]  /*5d70*/  ISETP.GT.AND P1, PT, R15, 0x7fefffff, PT ;  /* 0x7fefffff0f00780c */ /* 0x000fda0003f24270 */
[----:B------:R-:W-:Y:S05]  /*5d80*/  @P1 BRA `(.L_x_62) ;  /* 0x0000000000401947 */ /* 0x000fea0003800000 */
[----:B------:R-:W-:Y:S01]  /*5d90*/  DMUL R12, R14, 8.11296384146066816958e+31 ;  /* 0x469000000e0c7828 */ /* 0x000fe20000000000 */
[----:B------:R-:W-:Y:S02]  /*5da0*/  IMAD.MOV.U32 R18, RZ, RZ, 0x0 ;  /* 0x00000000ff127424 */ /* 0x000fe400078e00ff */
[----:B------:R-:W-:Y:S02]  /*5db0*/  IMAD.MOV.U32 R14, RZ, RZ, RZ ;  /* 0x000000ffff0e7224 */ /* 0x000fe400078e00ff */
[----:B------:R-:W-:Y:S01]  /*5dc0*/  IMAD.MOV.U32 R19, RZ, RZ, 0x3fd80000 ;  /* 0x3fd80000ff137424 */ /* 0x000fe200078e00ff */
[----:B------:R-:W0:Y:S03]  /*5dd0*/  MUFU.RSQ64H R15, R13 ;  /* 0x0000000d000f7308 */ /* 0x000e260000001c00 */
[----:B0-----:R-:W-:-:S08]  /*5de0*/  DMUL R16, R14, R14 ;  /* 0x0000000e0e107228 */ /* 0x001fd00000000000 */
[----:B------:R-:W-:-:S08]  /*5df0*/  DFMA R16, R12, -R16, 1 ;  /* 0x3ff000000c10742b */ /* 0x000fd00000000810 */
[----:B------:R-:W-:Y:S02]  /*5e00*/  DFMA R18, R16, R18, 0.5 ;  /* 0x3fe000001012742b */ /* 0x000fe40000000012 */
[----:B------:R-:W-:-:S08]  /*5e10*/  DMUL R16, R14, R16 ;  /* 0x000000100e107228 */ /* 0x000fd00000000000 */
[----:B------:R-:W-:-:S08]  /*5e20*/  DFMA R16, R18, R16, R14 ;  /* 0x000000101210722b */ /* 0x000fd0000000000e */
[----:B------:R-:W-:Y:S02]  /*5e30*/  DMUL R14, R12, R16 ;  /* 0x000000100c0e7228 */ /* 0x000fe40000000000 */
[----:B------:R-:W-:-:S06]  /*5e40*/  VIADD R17, R17, 0xfff00000 ;  /* 0xfff0000011117836 */ /* 0x000fcc0000000000 */
[----:B------:R-:W-:-:S08]  /*5e50*/  DFMA R18, R14, -R14, R12 ;  /* 0x8000000e0e12722b */ /* 0x000fd0000000000c */
[----:B------:R-:W-:-:S10]  /*5e60*/  DFMA R12, R16, R18, R14 ;  /* 0x00000012100c722b */ /* 0x000fd4000000000e */
[----:B------:R-:W-:Y:S01]  /*5e70*/  VIADD R13, R13, 0xfcb00000 ;  /* 0xfcb000000d0d7836 */ /* 0x000fe20000000000 */
[----:B------:R-:W-:Y:S06]  /*5e80*/  BRA `(.L_x_61) ;  /* 0x0000000000047947 */ /* 0x000fec0003800000 */
.L_x_62:
[----:B------:R-:W-:-:S11]  /*5e90*/  DADD R12, R14, R14 ;  /* 0x000000000e0c7229 */ /* 0x000fd6000000000e */
.L_x_61:
[----:B------:R-:W-:Y:S02]  /*5ea0*/  IMAD.MOV.U32 R14, RZ, RZ, R12 ;  /* 0x000000ffff0e7224 */ /* 0x000fe400078e000c */
[----:B------:R-:W-:Y:S02]  /*5eb0*/  IMAD.MOV.U32 R15, RZ, RZ, R13 ;  /* 0x000000ffff0f7224 */ /* 0x000fe400078e000d */
[----:B------:R-:W-:Y:S02]  /*5ec0*/  IMAD.MOV.U32 R12, RZ, RZ, R8 ;  /* 0x000000ffff0c7224 */ /* 0x000fe400078e0008 */
[----:B------:R-:W-:-:S04]  /*5ed0*/  IMAD.MOV.U32 R13, RZ, RZ, 0x0 ;  /* 0x00000000ff0d7424 */ /* 0x000fc800078e00ff */
[----:B------:R-:W-:Y:S05]  /*5ee0*/  RET.REL.NODEC R12 `(_Z14calculateValuePdS_P11VarsToSharemb) ;  /* 0xffffffa00c447950 */ /* 0x000fea0003c3ffff */
        .type           $_Z14calculateValuePdS_P11VarsToSharemb$__internal_accurate_pow,@function
        .size           $_Z14calculateValuePdS_P11VarsToSharemb$__internal_accurate_pow,($_Z14calculateValuePdS_P11VarsToSharemb$__internal_trig_reduction_slowpathd - $_Z14calculateValuePdS_P11VarsToSharemb$__internal_accurate_pow)
$_Z14calculateValuePdS_P11VarsToSharemb$__internal_accurate_pow:
[----:B------:R-:W-:Y:S01]  /*5ef0*/  ISETP.GT.U32.AND P1, PT, R11, 0xfffff, PT ;  /* 0x000fffff0b00780c */ /* 0x000fe20003f24070 */
[--C-:B------:R-:W-:Y:S01]  /*5f00*/  IMAD.MOV.U32 R17, RZ, RZ, R11.reuse ;  /* 0x000000ffff117224 */ /* 0x100fe200078e000b */
[----:B------:R-:W-:Y:S01]  /*5f10*/  UMOV UR6, 0x7d2cafe2 ;  /* 0x7d2cafe200067882 */ /* 0x000fe20000000000 */
[----:B------:R-:W-:Y:S01]  /*5f20*/  IMAD.MOV.U32 R22, RZ, RZ, RZ ;  /* 0x000000ffff167224 */ /* 0x000fe200078e00ff */
[----:B------:R-:W-:Y:S01]  /*5f30*/  UMOV UR7, 0x3eb0f5ff ;  /* 0x3eb0f5ff00077882 */ /* 0x000fe20000000000 */
[----:B------:R-:W-:Y:S01]  /*5f40*/  SHF.R.U32.HI R11, RZ, 0x14, R11 ;  /* 0x00000014ff0b7819 */ /* 0x000fe2000001160b */
[----:B------:R-:W-:Y:S01]  /*5f50*/  UMOV UR14, 0x3b39803f ;  /* 0x3b39803f000e7882 */ /* 0x000fe20000000000 */
[----:B------:R-:W-:-:S06]  /*5f60*/  UMOV UR15, 0x3c7abc9e ;  /* 0x3c7abc9e000f7882 */ /* 0x000fcc0000000000 */
[----:B------:R-:W-:-:S10]  /*5f70*/  @!P1 DMUL R20, R16, 1.80143985094819840000e+16 ;  /* 0x4350000010149828 */ /* 0x000fd40000000000 */
[----:B------:R-:W-:Y:S01]  /*5f80*/  @!P1 IMAD.MOV.U32 R17, RZ, RZ, R21 ;  /* 0x000000ffff119224 */ /* 0x000fe200078e0015 */
[----:B------:R-:W-:Y:S01]  /*5f90*/  @!P1 LEA.HI R11, R21, 0xffffffca, RZ, 0xc ;  /* 0xffffffca150b9811 */ /* 0x000fe200078f60ff */
[----:B------:R-:W-:-:S03]  /*5fa0*/  @!P1 IMAD.MOV.U32 R16, RZ, RZ, R20 ;  /* 0x000000ffff109224 */ /* 0x000fc600078e0014 */
[----:B------:R-:W-:Y:S01]  /*5fb0*/  LOP3.LUT R17, R17, 0x800fffff, RZ, 0xc0, !PT ;  /* 0x800fffff11117812 */ /* 0x000fe200078ec0ff */
[----:B------:R-:W-:-:S03]  /*5fc0*/  IMAD.MOV.U32 R24, RZ, RZ, R16 ;  /* 0x000000ffff187224 */ /* 0x000fc600078e0010 */
[----:B------:R-:W-:-:S04]  /*5fd0*/  LOP3.LUT R25, R17, 0x3ff00000, RZ, 0xfc, !PT ;  /* 0x3ff0000011197812 */ /* 0x000fc800078efcff */
[----:B------:R-:W-:-:S13]  /*5fe0*/  ISETP.GE.U32.AND P2, PT, R25, 0x3ff6a09f, PT ;  /* 0x3ff6a09f1900780c */ /* 0x000fda0003f46070 */
[----:B------:R-:W-:-:S04]  /*5ff0*/  @P2 VIADD R17, R25, 0xfff00000 ;  /* 0xfff0000019112836 */ /* 0x000fc80000000000 */
[----:B------:R-:W-:-:S06]  /*6000*/  @P2 IMAD.MOV.U32 R25, RZ, RZ, R17 ;  /* 0x000000ffff192224 */ /* 0x000fcc00078e0011 */
[C---:B------:R-:W-:Y:S02]  /*6010*/  DADD R28, R24.reuse, 1 ;  /* 0x3ff00000181c7429 */ /* 0x040fe40000000000 */
[----:B------:R-:W-:-:S04]  /*6020*/  DADD R24, R24, -1 ;  /* 0xbff0000018187429 */ /* 0x000fc80000000000 */
[----:B------:R-:W0:Y:S02]  /*6030*/  MUFU.RCP64H R23, R29 ;  /* 0x0000001d00177308 */ /* 0x000e240000001800 */
[----:B0-----:R-:W-:-:S08]  /*6040*/  DFMA R16, -R28, R22, 1 ;  /* 0x3ff000001c10742b */ /* 0x001fd00000000116 */
[----:B------:R-:W-:-:S08]  /*6050*/  DFMA R16, R16, R16, R16 ;  /* 0x000000101010722b */ /* 0x000fd00000000010 */
[----:B------:R-:W-:Y:S01]  /*6060*/  DFMA R22, R22, R16, R22 ;  /* 0x000000101616722b */ /* 0x000fe20000000016 */
[----:B------:R-:W-:Y:S02]  /*6070*/  IMAD.MOV.U32 R16, RZ, RZ, 0x41ad3b5a ;  /* 0x41ad3b5aff107424 */ /* 0x000fe400078e00ff */
[----:B------:R-:W-:-:S05]  /*6080*/  IMAD.MOV.U32 R17, RZ, RZ, 0x3ed0f5d2 ;  /* 0x3ed0f5d2ff117424 */ /* 0x000fca00078e00ff */
[----:B------:R-:W-:-:S08]  /*6090*/  DMUL R18, R24, R22 ;  /* 0x0000001618127228 */ /* 0x000fd00000000000 */
[----:B------:R-:W-:-:S08]  /*60a0*/  DFMA R18, R24, R22, R18 ;  /* 0x000000161812722b */ /* 0x000fd00000000012 */
[CC--:B------:R-:W-:Y:S02]  /*60b0*/  DMUL R36, R18.reuse, R18.reuse ;  /* 0x0000001212247228 */ /* 0x0c0fe40000000000 */
[----:B------:R-:W-:-:S06]  /*60c0*/  DMUL R34, R18, R18 ;  /* 0x0000001212227228 */ /* 0x000fcc0000000000 */
[----:B------:R-:W-:Y:S01]  /*60d0*/  DFMA R16, R36, UR6, R16 ;  /* 0x0000000624107c2b */ /* 0x000fe20008000010 */
[----:B------:R-:W-:Y:S01]  /*60e0*/  UMOV UR6, 0x75488a3f ;  /* 0x75488a3f00067882 */ /* 0x000fe20000000000 */
[----:B------:R-:W-:Y:S01]  /*60f0*/  UMOV UR7, 0x3ef3b20a ;  /* 0x3ef3b20a00077882 */ /* 0x000fe20000000000 */
[----:B------:R-:W-:-:S05]  /*6100*/  DMUL R20, R18, R34 ;  /* 0x0000002212147228 */ /* 0x000fca0000000000 */
[----:B------:R-:W-:Y:S01]  /*6110*/  DFMA R28, R36, R16, UR6 ;  /* 0x00000006241c7e2b */ /* 0x000fe20008000010 */
[----:B------:R-:W-:Y:S01]  /*6120*/  UMOV UR6, 0xe4faecd5 ;  /* 0xe4faecd500067882 */ /* 0x000fe20000000000 */
[----:B------:R-:W-:Y:S01]  /*6130*/  UMOV UR7, 0x3f1745cd ;  /* 0x3f1745cd00077882 */ /* 0x000fe20000000000 */
[----:B------:R-:W-:-:S05]  /*6140*/  DADD R16, R24, -R18 ;  /* 0x0000000018107229 */ /* 0x000fca0000000812 */
[----:B------:R-:W-:Y:S01]  /*6150*/  DFMA R28, R36, R28, UR6 ;  /* 0x00000006241c7e2b */ /* 0x000fe2000800001c */
[----:B------:R-:W-:Y:S01]  /*6160*/  UMOV UR6, 0x258a578b ;  /* 0x258a578b00067882 */ /* 0x000fe20000000000 */
[----:B------:R-:W-:Y:S01]  /*6170*/  UMOV UR7, 0x3f3c71c7 ;  /* 0x3f3c71c700077882 */ /* 0x000fe20000000000 */
[----:B------:R-:W-:-:S05]  /*6180*/  DADD R16, R16, R16 ;  /* 0x0000000010107229 */ /* 0x000fca0000000010 */
[----:B------:R-:W-:Y:S01]  /*6190*/  DFMA R28, R36, R28, UR6 ;  /* 0x00000006241c7e2b */ /* 0x000fe2000800001c */
[----:B------:R-:W-:Y:S01]  /*61a0*/  UMOV UR6, 0x9242b910 ;  /* 0x9242b91000067882 */ /* 0x000fe20000000000 */
[----:B------:R-:W-:Y:S01]  /*61b0*/  UMOV UR7, 0x3f624924 ;  /* 0x3f62492400077882 */ /* 0x000fe20000000000 */
[----:B------:R-:W-:-:S05]  /*61c0*/  DFMA R16, R24, -R18, R16 ;  /* 0x800000121810722b */ /* 0x000fca0000000010 */
[----:B------:R-:W-:Y:S01]  /*61d0*/  DFMA R28, R36, R28, UR6 ;  /* 0x00000006241c7e2b */ /* 0x000fe2000800001c */
[----:B------:R-:W-:Y:S01]  /*61e0*/  UMOV UR6, 0x99999dfb ;  /* 0x99999dfb00067882 */ /* 0x000fe20000000000 */
[----:B------:R-:W-:Y:S01]  /*61f0*/  UMOV UR7, 0x3f899999 ;  /* 0x3f89999900077882 */ /* 0x000fe20000000000 */
[----:B------:R-:W-:-:S05]  /*6200*/  DMUL R16, R22, R16 ;  /* 0x0000001016107228 */ /* 0x000fca0000000000 */
[----:B------:R-:W-:Y:S01]  /*6210*/  DFMA R28, R36, R28, UR6 ;  /* 0x00000006241c7e2b */ /* 0x000fe2000800001c */
[----:B------:R-:W-:Y:S01]  /*6220*/  UMOV UR6, 0x55555555 ;  /* 0x5555555500067882 */ /* 0x000fe20000000000 */
[----:B------:R-:W-:-:S06]  /*6230*/  UMOV UR7, 0x3fb55555 ;  /* 0x3fb5555500077882 */ /* 0x000fcc0000000000 */
[----:B------:R-:W-:-:S08]  /*6240*/  DFMA R24, R36, R28, UR6 ;  /* 0x0000000624187e2b */ /* 0x000fd0000800001c */
[----:B------:R-:W-:Y:S01]  /*6250*/  DADD R22, -R24, UR6 ;  /* 0x0000000618167e29 */ /* 0x000fe20008000100 */
[----:B------:R-:W-:Y:S01]  /*6260*/  UMOV UR6, 0xb9e7b0 ;  /* 0x00b9e7b000067882 */ /* 0x000fe20000000000 */
[----:B------:R-:W-:-:S06]  /*6270*/  UMOV UR7, 0x3c46a4cb ;  /* 0x3c46a4cb00077882 */ /* 0x000fcc0000000000 */
[----:B------:R-:W-:Y:S02]  /*6280*/  DFMA R22, R36, R28, R22 ;  /* 0x0000001c2416722b */ /* 0x000fe40000000016 */
[----:B------:R-:W-:Y:S01]  /*6290*/  DFMA R36, R18, R18, -R34 ;  /* 0x000000121224722b */ /* 0x000fe20000000822 */
[----:B------:R-:W-:Y:S02]  /*62a0*/  VIADD R29, R17, 0x100000 ;  /* 0x00100000111d7836 */ /* 0x000fe40000000000 */
[----:B------:R-:W-:-:S03]  /*62b0*/  IMAD.MOV.U32 R28, RZ, RZ, R16 ;  /* 0x000000ffff1c7224 */ /* 0x000fc600078e0010 */
[----:B------:R-:W-:Y:S01]  /*62c0*/  DADD R22, R22, -UR6 ;  /* 0x8000000616167e29 */ /* 0x000fe20008000000 */
[----:B------:R-:W-:Y:S01]  /*62d0*/  UMOV UR6, 0x80000000 ;  /* 0x8000000000067882 */ /* 0x000fe20000000000 */
[----:B------:R-:W-:Y:S01]  /*62e0*/  UMOV UR7, 0x43300000 ;  /* 0x4330000000077882 */ /* 0x000fe20000000000 */
[C---:B------:R-:W-:Y:S02]  /*62f0*/  DFMA R28, R18.reuse, R28, R36 ;  /* 0x0000001c121c722b */ /* 0x040fe40000000024 */
[----:B------:R-:W-:-:S08]  /*6300*/  DFMA R36, R18, R34, -R20 ;  /* 0x000000221224722b */ /* 0x000fd00000000814 */
[----:B------:R-:W-:Y:S02]  /*6310*/  DFMA R36, R16, R34, R36 ;  /* 0x000000221024722b */ /* 0x000fe40000000024 */
[----:B------:R-:W-:-:S06]  /*6320*/  DADD R34, R24, R22 ;  /* 0x0000000018227229 */ /* 0x000fcc0000000016 */
[----:B------:R-:W-:Y:S02]  /*6330*/  DFMA R28, R18, R28, R36 ;  /* 0x0000001c121c722b */ /* 0x000fe40000000024 */
[----:B------:R-:W-:Y:S02]  /*6340*/  DADD R36, R24, -R34 ;  /* 0x0000000018247229 */ /* 0x000fe40000000822 */
[----:B------:R-:W-:-:S06]  /*6350*/  DMUL R24, R34, R20 ;  /* 0x0000001422187228 */ /* 0x000fcc0000000000 */
[----:B------:R-:W-:Y:S02]  /*6360*/  DADD R36, R22, R36 ;  /* 0x0000000016247229 */ /* 0x000fe40000000024 */
[----:B------:R-:W-:-:S08]  /*6370*/  DFMA R22, R34, R20, -R24 ;  /* 0x000000142216722b */ /* 0x000fd00000000818 */
[----:B------:R-:W-:-:S08]  /*6380*/  DFMA R22, R34, R28, R22 ;  /* 0x0000001c2216722b */ /* 0x000fd00000000016 */
[----:B------:R-:W-:-:S08]  /*6390*/  DFMA R36, R36, R20, R22 ;  /* 0x000000142424722b */ /* 0x000fd00000000016 */
[----:B------:R-:W-:-:S08]  /*63a0*/  DADD R20, R24, R36 ;  /* 0x0000000018147229 */ /* 0x000fd00000000024 */
[--C-:B------:R-:W-:Y:S02]  /*63b0*/  DADD R22, R18, R20.reuse ;  /* 0x0000000012167229 */ /* 0x100fe40000000014 */
[----:B------:R-:W-:-:S06]  /*63c0*/  DADD R24, R24, -R20 ;  /* 0x0000000018187229 */ /* 0x000fcc0000000814 */
[----:B------:R-:W-:Y:S02]  /*63d0*/  DADD R18, R18, -R22 ;  /* 0x0000000012127229 */ /* 0x000fe40000000816 */
[----:B------:R-:W-:-:S06]  /*63e0*/  DADD R24, R36, R24 ;  /* 0x0000000024187229 */ /* 0x000fcc0000000018 */
[----:B------:R-:W-:-:S08]  /*63f0*/  DADD R18, R20, R18 ;  /* 0x0000000014127229 */ /* 0x000fd00000000012 */
[----:B------:R-:W-:Y:S01]  /*6400*/  DADD R24, R24, R18 ;  /* 0x0000000018187229 */ /* 0x000fe20000000012 */
[C---:B------:R-:W-:Y:S02]  /*6410*/  VIADD R18, R11.reuse, 0xfffffc01 ;  /* 0xfffffc010b127836 */ /* 0x040fe40000000000 */
[----:B------:R-:W-:Y:S02]  /*6420*/  @P2 VIADD R18, R11, 0xfffffc02 ;  /* 0xfffffc020b122836 */ /* 0x000fe40000000000 */
[----:B------:R-:W-:-:S03]  /*6430*/  IMAD.MOV.U32 R19, RZ, RZ, 0x43300000 ;  /* 0x43300000ff137424 */ /* 0x000fc600078e00ff */
[----:B------:R-:W-:Y:S01]  /*6440*/  DADD R24, R16, R24 ;  /* 0x0000000010187229 */ /* 0x000fe20000000018 */
[----:B------:R-:W-:-:S06]  /*6450*/  LOP3.LUT R18, R18, 0x80000000, RZ, 0x3c, !PT ;  /* 0x8000000012127812 */ /* 0x000fcc00078e3cff */
[----:B------:R-:W-:Y:S01]  /*6460*/  DADD R18, R18, -UR6 ;  /* 0x8000000612127e29 */ /* 0x000fe20008000000 */
[----:B------:R-:W-:Y:S01]  /*6470*/  UMOV UR6, 0xfefa39ef ;  /* 0xfefa39ef00067882 */ /* 0x000fe20000000000 */
[----:B------:R-:W-:Y:S01]  /*6480*/  DADD R20, R22, R24 ;  /* 0x0000000016147229 */ /* 0x000fe20000000018 */
[----:B------:R-:W-:-:S07]  /*6490*/  UMOV UR7, 0x3fe62e42 ;  /* 0x3fe62e4200077882 */ /* 0x000fce0000000000 */
[--C-:B------:R-:W-:Y:S02]  /*64a0*/  DFMA R16, R18, UR6, R20.reuse ;  /* 0x0000000612107c2b */ /* 0x100fe40008000014 */
[----:B------:R-:W-:-:S06]  /*64b0*/  DADD R28, R22, -R20 ;  /* 0x00000000161c7229 */ /* 0x000fcc0000000814 */
[----:B------:R-:W-:Y:S02]  /*64c0*/  DFMA R22, R18, -UR6, R16 ;  /* 0x8000000612167c2b */ /* 0x000fe40008000010 */
[----:B------:R-:W-:-:S06]  /*64d0*/  DADD R28, R24, R28 ;  /* 0x00000000181c7229 */ /* 0x000fcc000000001c */
[----:B------:R-:W-:-:S08]  /*64e0*/  DADD R22, -R20, R22 ;  /* 0x0000000014167229 */ /* 0x000fd00000000116 */
[----:B------:R-:W-:-:S08]  /*64f0*/  DADD R22, R28, -R22 ;  /* 0x000000001c167229 */ /* 0x000fd00000000816 */
[----:B------:R-:W-:-:S08]  /*6500*/  DFMA R18, R18, UR14, R22 ;  /* 0x0000000e12127c2b */ /* 0x000fd00008000016 */
[----:B------:R-:W-:-:S08]  /*6510*/  DADD R20, R16, R18 ;  /* 0x0000000010147229 */ /* 0x000fd00000000012 */
[----:B------:R-:W-:Y:S02]  /*6520*/  DADD R16, R16, -R20 ;  /* 0x0000000010107229 */ /* 0x000fe40000000814 */
[----:B------:R-:W-:-:S06]  /*6530*/  DMUL R22, R20, 2 ;  /* 0x4000000014167828 */ /* 0x000fcc0000000000 */
[----:B------:R-:W-:Y:S02]  /*6540*/  DADD R16, R18, R16 ;  /* 0x0000000012107229 */ /* 0x000fe40000000010 */
[----:B------:R-:W-:-:S08]  /*6550*/  DFMA R24, R20, 2, -R22 ;  /* 0x400000001418782b */ /* 0x000fd00000000816 */
[----:B------:R-:W-:Y:S01]  /*6560*/  DFMA R24, R16, 2, R24 ;  /* 0x400000001018782b */ /* 0x000fe20000000018 */
[----:B------:R-:W-:Y:S02]  /*6570*/  IMAD.MOV.U32 R16, RZ, RZ, 0x652b82fe ;  /* 0x652b82feff107424 */ /* 0x000fe400078e00ff */
[----:B------:R-:W-:-:S05]  /*6580*/  IMAD.MOV.U32 R17, RZ, RZ, 0x3ff71547 ;  /* 0x3ff71547ff117424 */ /* 0x000fca00078e00ff */
[----:B------:R-:W-:-:S08]  /*6590*/  DADD R18, R22, R24 ;  /* 0x0000000016127229 */ /* 0x000fd00000000018 */
[----:B------:R-:W-:Y:S02]  /*65a0*/  DFMA R16, R18, R16, 6.75539944105574400000e+15 ;  /* 0x433800001210742b */ /* 0x000fe40000000010 */
[----:B------:R-:W-:Y:S01]  /*65b0*/  FSETP.GEU.AND P1, PT, |R19|, 4.1917929649353027344, PT ;  /* 0x4086232b1300780b */ /* 0x000fe20003f2e200 */
[----:B------:R-:W-:-:S05]  /*65c0*/  DADD R22, R22, -R18 ;  /* 0x0000000016167229 */ /* 0x000fca0000000812 */
[----:B------:R-:W-:-:S03]  /*65d0*/  DADD R20, R16, -6.75539944105574400000e+15 ;  /* 0xc338000010147429 */ /* 0x000fc60000000000 */
[----:B------:R-:W-:-:S05]  /*65e0*/  DADD R24, R24, R22 ;  /* 0x0000000018187229 */ /* 0x000fca0000000016 */
[----:B------:R-:W-:Y:S01]  /*65f0*/  DFMA R28, R20, -UR6, R18 ;  /* 0x80000006141c7c2b */ /* 0x000fe20008000012 */
[----:B------:R-:W-:Y:S01]  /*6600*/  UMOV UR6, 0x3b39803f ;  /* 0x3b39803f00067882 */ /* 0x000fe20000000000 */
[----:B------:R-:W-:-:S06]  /*6610*/  UMOV UR7, 0x3c7abc9e ;  /* 0x3c7abc9e00077882 */ /* 0x000fcc0000000000 */
[----:B------:R-:W-:Y:S01]  /*6620*/  DFMA R20, R20, -UR6, R28 ;  /* 0x8000000614147c2b */ /* 0x000fe2000800001c */
[----:B------:R-:W-:Y:S01]  /*6630*/  UMOV UR6, 0x69ce2bdf ;  /* 0x69ce2bdf00067882 */ /* 0x000fe20000000000 */
[----:B------:R-:W-:Y:S01]  /*6640*/  IMAD.MOV.U32 R28, RZ, RZ, -0x35dec16 ;  /* 0xfca213eaff1c7424 */ /* 0x000fe200078e00ff */
[----:B------:R-:W-:Y:S01]  /*6650*/  UMOV UR7, 0x3e5ade15 ;  /* 0x3e5ade1500077882 */ /* 0x000fe20000000000 */
[----:B------:R-:W-:-:S06]  /*6660*/  IMAD.MOV.U32 R29, RZ, RZ, 0x3e928af3 ;  /* 0x3e928af3ff1d7424 */ /* 0x000fcc00078e00ff */
[----:B------:R-:W-:Y:S01]  /*6670*/  DFMA R28, R20, UR6, R28 ;  /* 0x00000006141c7c2b */ /* 0x000fe2000800001c */
[----:B------:R-:W-:Y:S01]  /*6680*/  UMOV UR6, 0x62401315 ;  /* 0x6240131500067882 */ /* 0x000fe20000000000 */
[----:B------:R-:W-:-:S06]  /*6690*/  UMOV UR7, 0x3ec71dee ;  /* 0x3ec71dee00077882 */ /* 0x000fcc0000000000 */
[----:B------:R-:W-:Y:S01]  /*66a0*/  DFMA R28, R20, R28, UR6 ;  /* 0x00000006141c7e2b */ /* 0x000fe2000800001c */
        /* <DEDUP_REMOVED lines=20> */
[----:B------:R-:W-:-:S08]  /*67f0*/  DFMA R28, R20, R28, UR6 ;  /* 0x00000006141c7e2b */ /* 0x000fd0000800001c */
[----:B------:R-:W-:-:S08]  /*6800*/  DFMA R28, R20, R28, 1 ;  /* 0x3ff00000141c742b */ /* 0x000fd0000000001c */
[----:B------:R-:W-:-:S10]  /*6810*/  DFMA R20, R20, R28, 1 ;  /* 0x3ff000001414742b */ /* 0x000fd4000000001c */
[----:B------:R-:W-:Y:S02]  /*6820*/  IMAD R23, R16, 0x100000, R21 ;  /* 0x0010000010177824 */ /* 0x000fe400078e0215 */
[----:B------:R-:W-:Y:S01]  /*6830*/  IMAD.MOV.U32 R22, RZ, RZ, R20 ;  /* 0x000000ffff167224 */ /* 0x000fe200078e0014 */
[----:B------:R-:W-:Y:S06]  /*6840*/  @!P1 BRA `(.L_x_63) ;  /* 0x0000000000349947 */ /* 0x000fec0003800000 */
[----:B------:R-:W-:Y:S01]  /*6850*/  FSETP.GEU.AND P2, PT, |R19|, 4.2275390625, PT ;  /* 0x408748001300780b */ /* 0x000fe20003f4e200 */
[C---:B------:R-:W-:Y:S02]  /*6860*/  DADD R22, R18.reuse, +INF ;  /* 0x7ff0000012167429 */ /* 0x040fe40000000000 */
[----:B------:R-:W-:-:S08]  /*6870*/  DSETP.GEU.AND P1, PT, R18, RZ, PT ;  /* 0x000000ff1200722a */ /* 0x000fd00003f2e000 */
[----:B------:R-:W-:Y:S02]  /*6880*/  FSEL R22, R22, RZ, P1 ;  /* 0x000000ff16167208 */ /* 0x000fe40000800000 */
[----:B------:R-:W-:Y:S01]  /*6890*/  FSEL R23, R23, RZ, P1 ;  /* 0x000000ff17177208 */ /* 0x000fe20000800000 */
[----:B------:R-:W-:Y:S06]  /*68a0*/  @P2 BRA `(.L_x_63) ;  /* 0x00000000001c2947 */ /* 0x000fec0003800000 */
[----:B------:R-:W-:Y:S01]  /*68b0*/  LEA.HI R11, R16, R16, RZ, 0x1 ;  /* 0x00000010100b7211 */ /* 0x000fe200078f08ff */
[----:B------:R-:W-:-:S03]  /*68c0*/  IMAD.MOV.U32 R22, RZ, RZ, RZ ;  /* 0x000000ffff167224 */ /* 0x000fc600078e00ff */
[----:B------:R-:W-:-:S05]  /*68d0*/  SHF.R.S32.HI R11, RZ, 0x1, R11 ;  /* 0x00000001ff0b7819 */ /* 0x000fca000001140b */
[----:B------:R-:W-:Y:S02]  /*68e0*/  IMAD.IADD R16, R16, 0x1, -R11 ;  /* 0x0000000110107824 */ /* 0x000fe400078e0a0b */
[----:B------:R-:W-:-:S03]  /*68f0*/  IMAD R21, R11, 0x100000, R21 ;  /* 0x001000000b157824 */ /* 0x000fc600078e0215 */
[----:B------:R-:W-:-:S06]  /*6900*/  LEA R23, R16, 0x3ff00000, 0x14 ;  /* 0x3ff0000010177811 */ /* 0x000fcc00078ea0ff */
[----:B------:R-:W-:-:S11]  /*6910*/  DMUL R22, R20, R22 ;  /* 0x0000001614167228 */ /* 0x000fd60000000000 */
.L_x_63:
[----:B------:R-:W-:Y:S01]  /*6920*/  DFMA R24, R24, R22, R22 ;  /* 0x000000161818722b */ /* 0x000fe20000000016 */
[----:B------:R-:W-:Y:S01]  /*6930*/  IMAD.MOV.U32 R18, RZ, RZ, R8 ;  /* 0x000000ffff127224 */ /* 0x000fe200078e0008 */
[----:B------:R-:W-:Y:S01]  /*6940*/  DSETP.NEU.AND P1, PT, |R22|, +INF , PT ;  /* 0x7ff000001600742a */ /* 0x000fe20003f2d200 */
[----:B------:R-:W-:-:S07]  /*6950*/  IMAD.MOV.U32 R19, RZ, RZ, 0x0 ;  /* 0x00000000ff137424 */ /* 0x000fce00078e00ff */
[----:B------:R-:W-:Y:S02]  /*6960*/  FSEL R16, R22, R24, !P1 ;  /* 0x0000001816107208 */ /* 0x000fe40004800000 */
[----:B------:R-:W-:Y:S01]  /*6970*/  FSEL R11, R23, R25, !P1 ;  /* 0x00000019170b7208 */ /* 0x000fe20004800000 */
[----:B------:R-:W-:Y:S06]  /*6980*/  RET.REL.NODEC R18 `(_Z14calculateValuePdS_P11VarsToSharemb) ;  /* 0xffffff94129c7950 */ /* 0x000fec0003c3ffff */
        .type           $_Z14calculateValuePdS_P11VarsToSharemb$__internal_trig_reduction_slowpathd,@function
        .size           $_Z14calculateValuePdS_P11VarsToSharemb$__internal_trig_reduction_slowpathd,(.L_x_82 - $_Z14calculateValuePdS_P11VarsToSharemb$__internal_trig_reduction_slowpathd)
$_Z14calculateValuePdS_P11VarsToSharemb$__internal_trig_reduction_slowpathd:
[----:B------:R-:W-:Y:S01]  /*6990*/  SHF.R.U32.HI R3, RZ, 0x14, R17 ;  /* 0x00000014ff037819 */ /* 0x000fe20000011611 */
[----:B------:R-:W-:-:S03]  /*69a0*/  IMAD.MOV.U32 R10, RZ, RZ, RZ ;  /* 0x000000ffff0a7224 */ /* 0x000fc600078e00ff */
[----:B------:R-:W-:-:S04]  /*69b0*/  LOP3.LUT R8, R3, 0x7ff, RZ, 0xc0, !PT ;  /* 0x000007ff03087812 */ /* 0x000fc800078ec0ff */
[----:B------:R-:W-:-:S13]  /*69c0*/  ISETP.NE.AND P1, PT, R8, 0x7ff, PT ;  /* 0x000007ff0800780c */ /* 0x000fda0003f25270 */
[----:B------:R-:W-:Y:S05]  /*69d0*/  @!P1 BRA `(.L_x_64) ;  /* 0x0000000800609947 */ /* 0x000fea0003800000 */
[----:B------:R-:W-:Y:S01]  /*69e0*/  VIADD R8, R8, 0xfffffc00 ;  /* 0xfffffc0008087836 */ /* 0x000fe20000000000 */
[----:B------:R-:W-:Y:S01]  /*69f0*/  BSSY.RECONVERGENT B1, `(.L_x_65) ;  /* 0x0000032000017945 */ /* 0x000fe20003800200 */
[----:B------:R-:W-:-:S03]  /*6a00*/  CS2R R18, SRZ ;  /* 0x0000000000127805 */ /* 0x000fc6000001ff00 */
[----:B------:R-:W-:Y:S02]  /*6a10*/  SHF.R.U32.HI R12, RZ, 0x6, R8 ;  /* 0x00000006ff0c7819 */ /* 0x000fe40000011608 */
[----:B------:R-:W-:Y:S02]  /*6a20*/  ISETP.GE.U32.AND P1, PT, R8, 0x80, PT ;  /* 0x000000800800780c */ /* 0x000fe40003f26070 */
[C---:B------:R-:W-:Y:S02]  /*6a30*/  IADD3 R8, PT, PT, -R12.reuse, 0x13, RZ ;  /* 0x000000130c087810 */ /* 0x040fe40007ffe1ff */
[----:B------:R-:W-:Y:S02]  /*6a40*/  IADD3 R14, PT, PT, -R12, 0xf, RZ ;  /* 0x0000000f0c0e7810 */ /* 0x000fe40007ffe1ff */
[----:B------:R-:W-:-:S04]  /*6a50*/  SEL R9, R8, 0x12, P1 ;  /* 0x0000001208097807 */ /* 0x000fc80000800000 */
[----:B------:R-:W-:-:S13]  /*6a60*/  ISETP.GE.AND P1, PT, R14, R9, PT ;  /* 0x000000090e00720c */ /* 0x000fda0003f26270 */
[----:B------:R-:W-:Y:S05]  /*6a70*/  @P1 BRA `(.L_x_66) ;  /* 0x0000000000a41947 */ /* 0x000fea0003800000 */
[C---:B------:R-:W-:Y:S01]  /*6a80*/  SHF.L.U64.HI R15, R16.reuse, 0xb, R17 ;  /* 0x0000000b100f7819 */ /* 0x040fe20000010211 */
[----:B------:R-:W-:Y:S01]  /*6a90*/  BSSY.RECONVERGENT B2, `(.L_x_67) ;  /* 0x0000021000027945 */ /* 0x000fe20003800200 */
[----:B------:R-:W-:Y:S01]  /*6aa0*/  IMAD.SHL.U32 R13, R16, 0x800, RZ ;  /* 0x00000800100d7824 */ /* 0x000fe200078e00ff */
[----:B------:R-:W-:Y:S01]  /*6ab0*/  IADD3 R12, PT, PT, RZ, -R12, -R9 ;  /* 0x8000000cff0c7210 */ /* 0x000fe20007ffe809 */
[----:B------:R-:W-:Y:S01]  /*6ac0*/  IMAD.MOV.U32 R16, RZ, RZ, RZ ;  /* 0x000000ffff107224 */ /* 0x000fe200078e00ff */
[----:B------:R-:W-:Y:S02]  /*6ad0*/  CS2R R18, SRZ ;  /* 0x0000000000127805 */ /* 0x000fe4000001ff00 */
[----:B------:R-:W-:-:S07]  /*6ae0*/  LOP3.LUT R15, R15, 0x80000000, RZ, 0xfc, !PT ;  /* 0x800000000f0f7812 */ /* 0x000fce00078efcff */
.L_x_68:
[----:B------:R-:W0:Y:S01]  /*6af0*/  LDC.64 R8, c[0x4][0x10] ;  /* 0x01000400ff087b82 */ /* 0x000e220000000a00 */
[----:B------:R-:W1:Y:S01]  /*6b00*/  LDCU.64 UR4, c[0x0][0x358] ;  /* 0x00006b00ff0477ac */ /* 0x000e620008000a00 */
[----:B0-----:R-:W-:-:S06]  /*6b10*/  IMAD.WIDE R8, R14, 0x8, R8 ;  /* 0x000000080e087825 */ /* 0x001fcc00078e0208 */
[----:B-1----:R-:W2:Y:S01]  /*6b20*/  LDG.E.64.CONSTANT R8, desc[UR4][R8.64] ;  /* 0x0000000408087981 */ /* 0x002ea2000c1e9b00 */
[----:B------:R-:W-:Y:S02]  /*6b30*/  IMAD.MOV.U32 R10, RZ, RZ, R18 ;  /* 0x000000ffff0a7224 */ /* 0x000fe400078e0012 */
[----:B------:R-:W-:Y:S02]  /*6b40*/  IMAD.MOV.U32 R11, RZ, RZ, R19 ;  /* 0x000000ffff0b7224 */ /* 0x000fe400078e0013 */
[----:B------:R-:W-:Y:S02]  /*6b50*/  VIADD R12, R12, 0x1 ;  /* 0x000000010c0c7836 */ /* 0x000fe40000000000 */
[----:B------:R-:W-:Y:S02]  /*6b60*/  VIADD R14, R14, 0x1 ;  /* 0x000000010e0e7836 */ /* 0x000fe40000000000 */
[----:B--2---:R-:W-:-:S04]  /*6b70*/  IMAD.WIDE.U32 R10, P4, R8, R13, R10 ;  /* 0x0000000d080a7225 */ /* 0x004fc8000788000a */
[----:B------:R-:W-:Y:S02]  /*6b80*/  IMAD R19, R8, R15, RZ ;  /* 0x0000000f08137224 */ /* 0x000fe400078e02ff */
[CC--:B------:R-:W-:Y:S02]  /*6b90*/  IMAD R18, R9.reuse, R13.reuse, RZ ;  /* 0x0000000d09127224 */ /* 0x0c0fe400078e02ff */
[----:B------:R-:W-:Y:S01]  /*6ba0*/  IMAD.HI.U32 R35, R9, R13, RZ ;  /* 0x0000000d09237227 */ /* 0x000fe200078e00ff */
[----:B------:R-:W-:-:S03]  /*6bb0*/  IADD3 R11, P1, PT, R19, R11, RZ ;  /* 0x0000000b130b7210 */ /* 0x000fc60007f3e0ff */
[----:B------:R-:W-:Y:S01]  /*6bc0*/  IMAD.HI.U32 R36, R9, R15, RZ ;  /* 0x0000000f09247227 */ /* 0x000fe200078e00ff */
[----:B------:R-:W-:-:S03]  /*6bd0*/  IADD3 R11, P2, PT, R18, R11, RZ ;  /* 0x0000000b120b7210 */ /* 0x000fc60007f5e0ff */
[----:B------:R-:W-:-:S04]  /*6be0*/  IMAD.HI.U32 R18, R8, R15, RZ ;  /* 0x0000000f08127227 */ /* 0x000fc800078e00ff */
[----:B------:R-:W-:Y:S02]  /*6bf0*/  IMAD.X R8, RZ, RZ, R18, P4 ;  /* 0x000000ffff087224 */ /* 0x000fe400020e0612 */
[----:B------:R-:W-:Y:S02]  /*6c00*/  IMAD R9, R9, R15, RZ ;  /* 0x0000000f09097224 */ /* 0x000fe400078e02ff */
[C---:B------:R-:W-:Y:S01]  /*6c10*/  IMAD R19, R16.reuse, 0x8, R1 ;  /* 0x0000000810137824 */ /* 0x040fe200078e0201 */
[----:B------:R-:W-:Y:S01]  /*6c20*/  IADD3.X R8, P1, PT, R35, R8, RZ, P1, !PT ;  /* 0x0000000823087210 */ /* 0x000fe20000f3e4ff */
[----:B------:R-:W-:-:S03]  /*6c30*/  VIADD R16, R16, 0x1 ;  /* 0x0000000110107836 */ /* 0x000fc60000000000 */
[----:B------:R-:W-:Y:S01]  /*6c40*/  IADD3.X R18, P2, PT, R9, R8, RZ, P2, !PT ;  /* 0x0000000809127210 */ /* 0x000fe2000175e4ff */
[----:B------:R-:W-:Y:S01]  /*6c50*/  IMAD.X R8, RZ, RZ, R36, P1 ;  /* 0x000000ffff087224 */ /* 0x000fe200008e0624 */
[----:B------:R-:W-:Y:S01]  /*6c60*/  ISETP.NE.AND P1, PT, R12, -0xf, PT ;  /* 0xfffffff10c00780c */ /* 0x000fe20003f25270 */
[----:B------:R0:W-:Y:S02]  /*6c70*/  STL.64 [R19], R10 ;  /* 0x0000000a13007387 */ /* 0x0001e40000100a00 */
[----:B0-----:R-:W-:-:S10]  /*6c80*/  IMAD.X R19, RZ, RZ, R8, P2 ;  /* 0x000000ffff137224 */ /* 0x001fd400010e0608 */
[----:B------:R-:W-:Y:S05]  /*6c90*/  @P1 BRA `(.L_x_68) ;  /* 0xfffffffc00941947 */ /* 0x000fea000383ffff */
[----:B------:R-:W-:Y:S05]  /*6ca0*/  BSYNC.RECONVERGENT B2 ;  /* 0x0000000000027941 */ /* 0x000fea0003800200 */
.L_x_67:
[----:B------:R-:W-:-:S05]  /*6cb0*/  LOP3.LUT R8, R3, 0x7ff, RZ, 0xc0, !PT ;  /* 0x000007ff03087812 */ /* 0x000fca00078ec0ff */
[----:B------:R-:W-:-:S05]  /*6cc0*/  VIADD R8, R8, 0xfffffc00 ;  /* 0xfffffc0008087836 */ /* 0x000fca0000000000 */
[----:B------:R-:W-:Y:S02]  /*6cd0*/  SHF.R.U32.HI R9, RZ, 0x6, R8 ;  /* 0x00000006ff097819 */ /* 0x000fe40000011608 */
[----:B------:R-:W-:Y:S02]  /*6ce0*/  ISETP.GE.U32.AND P1, PT, R8, 0x80, PT ;  /* 0x000000800800780c */ /* 0x000fe40003f26070 */
[----:B------:R-:W-:-:S04]  /*6cf0*/  IADD3 R9, PT, PT, -R9, 0x13, RZ ;  /* 0x0000001309097810 */ /* 0x000fc80007ffe1ff */
[----:B------:R-:W-:-:S07]  /*6d00*/  SEL R14, R9, 0x12, P1 ;  /* 0x00000012090e7807 */ /* 0x000fce0000800000 */
.L_x_66:
[----:B------:R-:W-:Y:S05]  /*6d10*/  BSYNC.RECONVERGENT B1 ;  /* 0x0000000000017941 */ /* 0x000fea0003800200 */
.L_x_65:
[C---:B------:R-:W-:Y:S02]  /*6d20*/  LOP3.LUT R8, R3.reuse, 0x7ff, RZ, 0xc0, !PT ;  /* 0x000007ff03087812 */ /* 0x040fe400078ec0ff */
[----:B------:R-:W-:-:S03]  /*6d30*/  LOP3.LUT P1, R37, R3, 0x3f, RZ, 0xc0, !PT ;  /* 0x0000003f03257812 */ /* 0x000fc6000782c0ff */
[----:B------:R-:W-:-:S05]  /*6d40*/  VIADD R8, R8, 0xfffffc00 ;  /* 0xfffffc0008087836 */ /* 0x000fca0000000000 */
[----:B------:R-:W-:-:S05]  /*6d50*/  SHF.R.U32.HI R9, RZ, 0x6, R8 ;  /* 0x00000006ff097819 */ /* 0x000fca0000011608 */
[----:B------:R-:W-:-:S04]  /*6d60*/  IMAD.IADD R8, R9, 0x1, R14 ;  /* 0x0000000109087824 */ /* 0x000fc800078e020e */
[----:B------:R-:W-:-:S05]  /*6d70*/  IMAD.U32 R35, R8, 0x8, R1 ;  /* 0x0000000808237824 */ /* 0x000fca00078e0001 */
[----:B------:R0:W-:Y:S04]  /*6d80*/  STL.64 [R35+-0x78], R18 ;  /* 0xffff881223007387 */ /* 0x0001e80000100a00 */
[----:B------:R-:W2:Y:S04]  /*6d90*/  @P1 LDL.64 R14, [R1+0x8] ;  /* 0x00000800010e1983 */ /* 0x000ea80000100a00 */
[----:B------:R-:W3:Y:S04]  /*6da0*/  LDL.64 R8, [R1+0x10] ;  /* 0x0000100001087983 */ /* 0x000ee80000100a00 */
[----:B------:R-:W4:Y:S01]  /*6db0*/  LDL.64 R10, [R1+0x18] ;  /* 0x00001800010a7983 */ /* 0x000f220000100a00 */
[----:B------:R-:W-:Y:S01]  /*6dc0*/  @P1 LOP3.LUT R3, R37, 0x3f, RZ, 0x3c, !PT ;  /* 0x0000003f25031812 */ /* 0x000fe200078e3cff */
[----:B------:R-:W-:Y:S01]  /*6dd0*/  BSSY.RECONVERGENT B1, `(.L_x_69) ;  /* 0x0000034000017945 */ /* 0x000fe20003800200 */
[----:B--2---:R-:W-:-:S02]  /*6de0*/  @P1 SHF.R.U64 R12, R14, 0x1, R15 ;  /* 0x000000010e0c1819 */ /* 0x004fc4000000120f */
[----:B------:R-:W-:Y:S02]  /*6df0*/  @P1 SHF.R.U32.HI R14, RZ, 0x1, R15 ;  /* 0x00000001ff0e1819 */ /* 0x000fe4000001160f */
[----:B---3--:R-:W-:Y:S02]  /*6e00*/  @P1 SHF.L.U32 R13, R8, R37, RZ ;  /* 0x00000025080d1219 */ /* 0x008fe400000006ff */
[----:B------:R-:W-:Y:S02]  /*6e10*/  @P1 SHF.R.U64 R12, R12, R3, R14 ;  /* 0x000000030c0c1219 */ /* 0x000fe4000000120e */
[C-C-:B------:R-:W-:Y:S02]  /*6e20*/  @P1 SHF.R.U64 R16, R8.reuse, 0x1, R9.reuse ;  /* 0x0000000108101819 */ /* 0x140fe40000001209 */
[----:B------:R-:W-:Y:S02]  /*6e30*/  @P1 SHF.L.U64.HI R15, R8, R37, R9 ;  /* 0x00000025080f1219 */ /* 0x000fe40000010209 */
[----:B------:R-:W-:-:S02]  /*6e40*/  @P1 LOP3.LUT R8, R13, R12, RZ, 0xfc, !PT ;  /* 0x0000000c0d081212 */ /* 0x000fc400078efcff */
[----:B0-----:R-:W-:Y:S02]  /*6e50*/  @P1 SHF.R.U32.HI R18, RZ, 0x1, R9 ;  /* 0x00000001ff121819 */ /* 0x001fe40000011609 */
[-C--:B------:R-:W-:Y:S01]  /*6e60*/  @P1 SHF.R.U32.HI R12, RZ, R3.reuse, R14 ;  /* 0x00000003ff0c1219 */ /* 0x080fe2000001160e */
[----:B------:R-:W-:Y:S01]  /*6e70*/  IMAD.SHL.U32 R14, R8, 0x4, RZ ;  /* 0x00000004080e7824 */ /* 0x000fe200078e00ff */
[----:B------:R-:W-:Y:S02]  /*6e80*/  @P1 SHF.R.U64 R16, R16, R3, R18 ;  /* 0x0000000310101219 */ /* 0x000fe40000001212 */
[CC--:B----4-:R-:W-:Y:S02]  /*6e90*/  @P1 SHF.L.U32 R13, R10.reuse, R37.reuse, RZ ;  /* 0x000000250a0d1219 */ /* 0x0d0fe400000006ff */
[----:B------:R-:W-:Y:S02]  /*6ea0*/  @P1 LOP3.LUT R9, R15, R12, RZ, 0xfc, !PT ;  /* 0x0000000c0f091212 */ /* 0x000fe400078efcff */
[----:B------:R-:W-:-:S02]  /*6eb0*/  @P1 SHF.L.U64.HI R12, R10, R37, R11 ;  /* 0x000000250a0c1219 */ /* 0x000fc4000001020b */
[----:B------:R-:W-:Y:S02]  /*6ec0*/  @P1 SHF.R.U32.HI R3, RZ, R3, R18 ;  /* 0x00000003ff031219 */ /* 0x000fe40000011612 */
[----:B------:R-:W-:Y:S02]  /*6ed0*/  @P1 LOP3.LUT R10, R13, R16, RZ, 0xfc, !PT ;  /* 0x000000100d0a1212 */ /* 0x000fe400078efcff */
[----:B------:R-:W-:Y:S02]  /*6ee0*/  SHF.L.U64.HI R19, R8, 0x2, R9 ;  /* 0x0000000208137819 */ /* 0x000fe40000010209 */
[----:B------:R-:W-:Y:S02]  /*6ef0*/  @P1 LOP3.LUT R11, R12, R3, RZ, 0xfc, !PT ;  /* 0x000000030c0b1212 */ /* 0x000fe400078efcff */
[----:B------:R-:W-:Y:S02]  /*6f00*/  SHF.L.W.U32.HI R9, R9, 0x2, R10 ;  /* 0x0000000209097819 */ /* 0x000fe40000010e0a */
[----:B------:R-:W-:-:S02]  /*6f10*/  IADD3 RZ, P1, PT, RZ, -R14, RZ ;  /* 0x8000000effff7210 */ /* 0x000fc40007f3e0ff */
[----:B------:R-:W-:Y:S02]  /*6f20*/  LOP3.LUT R3, RZ, R19, RZ, 0x33, !PT ;  /* 0x00000013ff037212 */ /* 0x000fe400078e33ff */
[----:B------:R-:W-:Y:S02]  /*6f30*/  SHF.L.W.U32.HI R10, R10, 0x2, R11 ;  /* 0x000000020a0a7819 */ /* 0x000fe40000010e0b */
[----:B------:R-:W-:Y:S02]  /*6f40*/  LOP3.LUT R12, RZ, R9, RZ, 0x33, !PT ;  /* 0x00000009ff0c7212 */ /* 0x000fe400078e33ff */
[----:B------:R-:W-:Y:S02]  /*6f50*/  IADD3.X R8, P1, PT, RZ, R3, RZ, P1, !PT ;  /* 0x00000003ff087210 */ /* 0x000fe40000f3e4ff */
[----:B------:R-:W-:Y:S02]  /*6f60*/  LOP3.LUT R3, RZ, R10, RZ, 0x33, !PT ;  /* 0x0000000aff037212 */ /* 0x000fe400078e33ff */
[----:B------:R-:W-:-:S02]  /*6f70*/  IADD3.X R12, P2, PT, RZ, R12, RZ, P1, !PT ;  /* 0x0000000cff0c7210 */ /* 0x000fc40000f5e4ff */
[----:B------:R-:W-:-:S03]  /*6f80*/  ISETP.GT.U32.AND P4, PT, R9, -0x1, PT ;  /* 0xffffffff0900780c */ /* 0x000fc60003f84070 */
[----:B------:R-:W-:Y:S01]  /*6f90*/  IMAD.X R3, RZ, RZ, R3, P2 ;  /* 0x000000ffff037224 */ /* 0x000fe200010e0603 */
[----:B------:R-:W-:-:S04]  /*6fa0*/  ISETP.GT.AND.EX P1, PT, R10, -0x1, PT, P4 ;  /* 0xffffffff0a00780c */ /* 0x000fc80003f24340 */
[----:B------:R-:W-:Y:S02]  /*6fb0*/  SEL R15, R10, R3, P1 ;  /* 0x000000030a0f7207 */ /* 0x000fe40000800000 */
[----:B------:R-:W-:Y:S02]  /*6fc0*/  SEL R13, R9, R12, P1 ;  /* 0x0000000c090d7207 */ /* 0x000fe40000800000 */
[----:B------:R-:W-:Y:S02]  /*6fd0*/  ISETP.NE.U32.AND P2, PT, R15, RZ, PT ;  /* 0x000000ff0f00720c */ /* 0x000fe40003f45070 */
[----:B------:R-:W-:Y:S02]  /*6fe0*/  SEL R19, R19, R8, P1 ;  /* 0x0000000813137207 */ /* 0x000fe40000800000 */
[----:B------:R-:W-:Y:S01]  /*6ff0*/  SEL R9, R13, R15, !P2 ;  /* 0x0000000f0d097207 */ /* 0x000fe20005000000 */
[----:B------:R-:W-:-:S05]  /*7000*/  @!P1 IMAD.MOV R14, RZ, RZ, -R14 ;  /* 0x000000ffff0e9224 */ /* 0x000fca00078e0a0e */
[----:B------:R-:W0:Y:S02]  /*7010*/  FLO.U32 R9, R9 ;  /* 0x0000000900097300 */ /* 0x000e2400000e0000 */
[C---:B0-----:R-:W-:Y:S02]  /*7020*/  IADD3 R12, PT, PT, -R9.reuse, 0x1f, RZ ;  /* 0x0000001f090c7810 */ /* 0x041fe40007ffe1ff */
[----:B------:R-:W-:-:S03]  /*7030*/  IADD3 R3, PT, PT, -R9, 0x3f, RZ ;  /* 0x0000003f09037810 */ /* 0x000fc60007ffe1ff */
[----:B------:R-:W-:-:S05]  /*7040*/  @P2 IMAD.MOV R3, RZ, RZ, R12 ;  /* 0x000000ffff032224 */ /* 0x000fca00078e020c */
[----:B------:R-:W-:-:S13]  /*7050*/  ISETP.NE.AND P2, PT, R3, RZ, PT ;  /* 0x000000ff0300720c */ /* 0x000fda0003f45270 */
[----:B------:R-:W-:Y:S05]  /*7060*/  @!P2 BRA `(.L_x_70) ;  /* 0x000000000028a947 */ /* 0x000fea0003800000 */
[----:B------:R-:W-:Y:S02]  /*7070*/  LOP3.LUT R8, R3, 0x3f, RZ, 0xc0, !PT ;  /* 0x0000003f03087812 */ /* 0x000fe400078ec0ff */
[----:B------:R-:W-:Y:S02]  /*7080*/  SHF.R.U64 R9, R14, 0x1, R19 ;  /* 0x000000010e097819 */ /* 0x000fe40000001213 */
[CC--:B------:R-:W-:Y:S02]  /*7090*/  SHF.L.U64.HI R15, R13.reuse, R8.reuse, R15 ;  /* 0x000000080d0f7219 */ /* 0x0c0fe4000001020f */
[----:B------:R-:W-:Y:S02]  /*70a0*/  SHF.L.U32 R12, R13, R8, RZ ;  /* 0x000000080d0c7219 */ /* 0x000fe400000006ff */
[----:B------:R-:W-:Y:S02]  /*70b0*/  SHF.R.U32.HI R13, RZ, 0x1, R19 ;  /* 0x00000001ff0d7819 */ /* 0x000fe40000011613 */
[----:B------:R-:W-:-:S04]  /*70c0*/  LOP3.LUT R8, R3, 0x3f, RZ, 0xc, !PT ;  /* 0x0000003f03087812 */ /* 0x000fc800078e0cff */
[-CC-:B------:R-:W-:Y:S02]  /*70d0*/  SHF.R.U64 R9, R9, R8.reuse, R13.reuse ;  /* 0x0000000809097219 */ /* 0x180fe4000000120d */
[----:B------:R-:W-:Y:S02]  /*70e0*/  SHF.R.U32.HI R8, RZ, R8, R13 ;  /* 0x00000008ff087219 */ /* 0x000fe4000001160d */
[----:B------:R-:W-:Y:S02]  /*70f0*/  LOP3.LUT R13, R12, R9, RZ, 0xfc, !PT ;  /* 0x000000090c0d7212 */ /* 0x000fe400078efcff */
[----:B------:R-:W-:-:S07]  /*7100*/  LOP3.LUT R15, R15, R8, RZ, 0xfc, !PT ;  /* 0x000000080f0f7212 */ /* 0x000fce00078efcff */
.L_x_70:
[----:B------:R-:W-:Y:S05]  /*7110*/  BSYNC.RECONVERGENT B1 ;  /* 0x0000000000017941 */ /* 0x000fea0003800200 */
.L_x_69:
[----:B------:R-:W-:Y:S01]  /*7120*/  IMAD.WIDE.U32 R18, R13, 0x2168c235, RZ ;  /* 0x2168c2350d127825 */ /* 0x000fe200078e00ff */
[----:B------:R-:W-:-:S03]  /*7130*/  SHF.R.U32.HI R11, RZ, 0x1e, R11 ;  /* 0x0000001eff0b7819 */ /* 0x000fc6000001160b */
[----:B------:R-:W-:Y:S01]  /*7140*/  IMAD.MOV.U32 R8, RZ, RZ, R19 ;  /* 0x000000ffff087224 */ /* 0x000fe200078e0013 */
[----:B------:R-:W-:Y:S01]  /*7150*/  IADD3 RZ, P2, PT, R18, R18, RZ ;  /* 0x0000001212ff7210 */ /* 0x000fe20007f5e0ff */
[----:B------:R-:W-:Y:S01]  /*7160*/  IMAD.MOV.U32 R9, RZ, RZ, RZ ;  /* 0x000000ffff097224 */ /* 0x000fe200078e00ff */
[----:B------:R-:W-:Y:S01]  /*7170*/  LEA.HI R10, R10, R11, RZ, 0x1 ;  /* 0x0000000b0a0a7211 */ /* 0x000fe200078f08ff */
[----:B------:R-:W-:-:S04]  /*7180*/  IMAD.HI.U32 R12, R15, -0x36f0255e, RZ ;  /* 0xc90fdaa20f0c7827 */ /* 0x000fc800078e00ff */
[----:B------:R-:W-:-:S04]  /*7190*/  IMAD.WIDE.U32 R8, R13, -0x36f0255e, R8 ;  /* 0xc90fdaa20d087825 */ /* 0x000fc800078e0008 */
[----:B------:R-:W-:-:S04]  /*71a0*/  IMAD.WIDE.U32 R8, P4, R15, 0x2168c235, R8 ;  /* 0x2168c2350f087825 */ /* 0x000fc80007880008 */
[----:B------:R-:W-:Y:S01]  /*71b0*/  IMAD R15, R15, -0x36f0255e, RZ ;  /* 0xc90fdaa20f0f7824 */ /* 0x000fe200078e02ff */
[----:B------:R-:W-:Y:S01]  /*71c0*/  IADD3.X RZ, P2, PT, R8, R8, RZ, P2, !PT ;  /* 0x0000000808ff7210 */ /* 0x000fe2000175e4ff */
[----:B------:R-:W-:-:S03]  /*71d0*/  IMAD.X R12, RZ, RZ, R12, P4 ;  /* 0x000000ffff0c7224 */ /* 0x000fc600020e060c */
[----:B------:R-:W-:-:S04]  /*71e0*/  IADD3 R9, P4, PT, R15, R9, RZ ;  /* 0x000000090f097210 */ /* 0x000fc80007f9e0ff */
[C---:B------:R-:W-:Y:S01]  /*71f0*/  ISETP.GT.U32.AND P5, PT, R9.reuse, RZ, PT ;  /* 0x000000ff0900720c */ /* 0x040fe20003fa4070 */
[----:B------:R-:W-:Y:S01]  /*7200*/  IMAD.X R12, RZ, RZ, R12, P4 ;  /* 0x000000ffff0c7224 */ /* 0x000fe200020e060c */
[----:B------:R-:W-:-:S04]  /*7210*/  IADD3.X R8, P4, PT, R9, R9, RZ, P2, !PT ;  /* 0x0000000909087210 */ /* 0x000fc8000179e4ff */
[C---:B------:R-:W-:Y:S01]  /*7220*/  ISETP.GT.AND.EX P2, PT, R12.reuse, RZ, PT, P5 ;  /* 0x000000ff0c00720c */ /* 0x040fe20003f44350 */
[----:B------:R-:W-:-:S03]  /*7230*/  IMAD.X R13, R12, 0x1, R12, P4 ;  /* 0x000000010c0d7824 */ /* 0x000fc600020e060c */
[----:B------:R-:W-:Y:S02]  /*7240*/  SEL R9, R8, R9, P2 ;  /* 0x0000000908097207 */ /* 0x000fe40001000000 */
[----:B------:R-:W-:Y:S02]  /*7250*/  SEL R12, R13, R12, P2 ;  /* 0x0000000c0d0c7207 */ /* 0x000fe40001000000 */
[----:B------:R-:W-:Y:S02]  /*7260*/  IADD3 R9, P4, PT, R9, 0x1, RZ ;  /* 0x0000000109097810 */ /* 0x000fe40007f9e0ff */
[----:B------:R-:W-:Y:S02]  /*7270*/  SEL R14, RZ, 0xffffffff, !P2 ;  /* 0xffffffffff0e7807 */ /* 0x000fe40005000000 */
[----:B------:R-:W-:Y:S01]  /*7280*/  LOP3.LUT P2, R8, R17, 0x80000000, RZ, 0xc0, !PT ;  /* 0x8000000011087812 */ /* 0x000fe2000784c0ff */
[----:B------:R-:W-:Y:S02]  /*7290*/  IMAD.X R12, RZ, RZ, R12, P4 ;  /* 0x000000ffff0c7224 */ /* 0x000fe400020e060c */
[----:B------:R-:W-:Y:S01]  /*72a0*/  IMAD.IADD R3, R14, 0x1, -R3 ;  /* 0x000000010e037824 */ /* 0x000fe200078e0a03 */
[----:B------:R-:W-:-:S02]  /*72b0*/  @!P1 LOP3.LUT R8, R8, 0x80000000, RZ, 0x3c, !PT ;  /* 0x8000000008089812 */ /* 0x000fc400078e3cff */
[----:B------:R-:W-:Y:S01]  /*72c0*/  SHF.R.U64 R9, R9, 0xa, R12 ;  /* 0x0000000a09097819 */ /* 0x000fe2000000120c */
[----:B------:R-:W-:-:S03]  /*72d0*/  IMAD.SHL.U32 R3, R3, 0x100000, RZ ;  /* 0x0010000003037824 */ /* 0x000fc600078e00ff */
[----:B------:R-:W-:-:S03]  /*72e0*/  IADD3 R9, P4, PT, R9, 0x1, RZ ;  /* 0x0000000109097810 */ /* 0x000fc60007f9e0ff */
[----:B------:R-:W-:Y:S01]  /*72f0*/  @P2 IMAD.MOV R10, RZ, RZ, -R10 ;  /* 0x000000ffff0a2224 */ /* 0x000fe200078e0a0a */
[----:B------:R-:W-:-:S04]  /*7300*/  LEA.HI.X R12, R12, RZ, RZ, 0x16, P4 ;  /* 0x000000ff0c0c7211 */ /* 0x000fc800020fb4ff */
[--C-:B------:R-:W-:Y:S02]  /*7310*/  SHF.R.U64 R9, R9, 0x1, R12.reuse ;  /* 0x0000000109097819 */ /* 0x100fe4000000120c */
[----:B------:R-:W-:Y:S02]  /*7320*/  SHF.R.U32.HI R12, RZ, 0x1, R12 ;  /* 0x00000001ff0c7819 */ /* 0x000fe4000001160c */
[----:B------:R-:W-:-:S04]  /*7330*/  IADD3 R16, P4, P5, RZ, RZ, R9 ;  /* 0x000000ffff107210 */ /* 0x000fc80007d9e009 */
[----:B------:R-:W-:-:S04]  /*7340*/  IADD3.X R3, PT, PT, R3, 0x3fe00000, R12, P4, P5 ;  /* 0x3fe0000003037810 */ /* 0x000fc800027ea40c */
[----:B------:R-:W-:-:S07]  /*7350*/  LOP3.LUT R17, R3, R8, RZ, 0xfc, !PT ;  /* 0x0000000803117212 */ /* 0x000fce00078efcff */
.L_x_64:
[----:B------:R-:W-:Y:S02]  /*7360*/  IMAD.MOV.U32 R35, RZ, RZ, 0x0 ;  /* 0x00000000ff237424 */ /* 0x000fe400078e00ff */
[----:B------:R-:W-:Y:S02]  /*7370*/  IMAD.MOV.U32 R3, RZ, RZ, R10 ;  /* 0x000000ffff037224 */ /* 0x000fe400078e000a */
[----:B------:R-:W-:Y:S05]  /*7380*/  RET.REL.NODEC R34 `(_Z14calculateValuePdS_P11VarsToSharemb) ;  /* 0xffffff8c221c7950 */ /* 0x000fea0003c3ffff */
.L_x_71:
[----:B------:R-:W-:-:S00]  /*7390*/  BRA `(.L_x_71) ;  /* 0xfffffffc00fc7947 */ /* 0x000fc0000383ffff */
[----:B------:R-:W-:-:S00]  /*73a0*/  NOP ;  /* 0x0000000000007918 */ /* 0x000fc00000000000 */
        /* <DEDUP_REMOVED lines=13> */
.L_x_82:


//--------------------- .nv.global.init           --------------------------
	.section	.nv.global.init,"aw",@progbits
	.align	16
.nv.global.init:
	.type		__cudart_sin_cos_coeffs,@object
	.size		__cudart_sin_cos_coeffs,(__cudart_i2opi_d - __cudart_sin_cos_coeffs)
__cudart_sin_cos_coeffs:
        /*0000*/ 	.byte	0x46, 0xd2, 0xb0, 0x2c, 0xf1, 0xe5, 0x5a, 0xbe, 0x92, 0xe3, 0xac, 0x69, 0xe3, 0x1d, 0xc7, 0x3e
        /*0010*/ 	.byte	0xa1, 0x62, 0xdb, 0x19, 0xa0, 0x01, 0x2a, 0xbf, 0x18, 0x08, 0x11, 0x11, 0x11, 0x11, 0x81, 0x3f
        /*0020*/ 	.byte	0x54, 0x55, 0x55, 0x55, 0x55, 0x55, 0xc5, 0xbf, 0x00, 0x00, 0x00, 0x00, 0x00, 0x00, 0x00, 0x00
        /*0030*/ 	.byte	0x00, 0x00, 0x00, 0x00, 0x00, 0x00, 0x00, 0x00, 0x64, 0x81, 0xfd, 0x20, 0x83, 0xff, 0xa8, 0xbd
        /*0040*/ 	.byte	0x28, 0x85, 0xef, 0xc1, 0xa7, 0xee, 0x21, 0x3e, 0xd9, 0xe6, 0x06, 0x8e, 0x4f, 0x7e, 0x92, 0xbe
        /*0050*/ 	.byte	0xe9, 0xbc, 0xdd, 0x19, 0xa0, 0x01, 0xfa, 0x3e, 0x47, 0x5d, 0xc1, 0x16, 0x6c, 0xc1, 0x56, 0xbf
        /*0060*/ 	.byte	0x51, 0x55, 0x55, 0x55, 0x55, 0x55, 0xa5, 0x3f, 0x00, 0x00, 0x00, 0x00, 0x00, 0x00, 0xe0, 0xbf
        /*0070*/ 	.byte	0x00, 0x00, 0x00, 0x00, 0x00, 0x00, 0xf0, 0x3f, 0x00, 0x00, 0x00, 0x00, 0x00, 0x00, 0x00, 0x00
	.type		__cudart_i2opi_d,@object
	.size		__cudart_i2opi_d,(.L_0 - __cudart_i2opi_d)
__cudart_i2opi_d:
        /* <DEDUP_REMOVED lines=9> */
.L_0:


//--------------------- .nv.shared._Z14calculateValuePdS_P11VarsToSharemb --------------------------
	.section	.nv.shared._Z14calculateValuePdS_P11VarsToSharemb,"aw",@nobits
	.sectionflags	@""
	.align	8
.nv.shared._Z14calculateValuePdS_P11VarsToSharemb:
	.zero		1068


//--------------------- .nv.shared.reserved.0     --------------------------
	.section	.nv.shared.reserved.0,"aw",@nobits
	.weak		__nv_reservedSMEM_offset_0_alias
	.size		__nv_reservedSMEM_offset_0_alias, 0, 64
	.other		__nv_reservedSMEM_offset_0_alias,@"STO_CUDA_RESERVED_SHARED STV_DEFAULT"
__nv_reservedSMEM_offset_0_alias:
	.zero		0
	.zero		64


//--------------------- .nv.constant0._Z14calculateValuePdS_P11VarsToSharemb --------------------------
	.section	.nv.constant0._Z14calculateValuePdS_P11VarsToSharemb,"a",@progbits
	.sectionflags	@""
	.align	4
.nv.constant0._Z14calculateValuePdS_P11VarsToSharemb:
	.zero		929


//--------------------- SYMBOLS --------------------------

	.type		.nv.reservedSmem.offset0,@object
	.size		.nv.reservedSmem.offset0,0x4
	.type		.nv.reservedSmem.cap,@object
	.size		.nv.reservedSmem.cap,0x4
	.type		malloc,@function
	.type		free,@function
